//
// Generated by NVIDIA NVVM Compiler
//
// Compiler Build ID: CL-36424714
// Cuda compilation tools, release 13.0, V13.0.88
// Based on NVVM 20.0.0
//

.version 9.0
.target sm_100
.address_size 64

	// .globl	_Z17euler_integrationPfS_S_S_S_S_S_S_iif

.visible .entry _Z17euler_integrationPfS_S_S_S_S_S_S_iif(
	.param .u64 .ptr .align 1 _Z17euler_integrationPfS_S_S_S_S_S_S_iif_param_0,
	.param .u64 .ptr .align 1 _Z17euler_integrationPfS_S_S_S_S_S_S_iif_param_1,
	.param .u64 .ptr .align 1 _Z17euler_integrationPfS_S_S_S_S_S_S_iif_param_2,
	.param .u64 .ptr .align 1 _Z17euler_integrationPfS_S_S_S_S_S_S_iif_param_3,
	.param .u64 .ptr .align 1 _Z17euler_integrationPfS_S_S_S_S_S_S_iif_param_4,
	.param .u64 .ptr .align 1 _Z17euler_integrationPfS_S_S_S_S_S_S_iif_param_5,
	.param .u64 .ptr .align 1 _Z17euler_integrationPfS_S_S_S_S_S_S_iif_param_6,
	.param .u64 .ptr .align 1 _Z17euler_integrationPfS_S_S_S_S_S_S_iif_param_7,
	.param .u32 _Z17euler_integrationPfS_S_S_S_S_S_S_iif_param_8,
	.param .u32 _Z17euler_integrationPfS_S_S_S_S_S_S_iif_param_9,
	.param .f32 _Z17euler_integrationPfS_S_S_S_S_S_S_iif_param_10
)
{
	.reg .pred 	%p<63>;
	.reg .b32 	%r<89>;
	.reg .b32 	%f<408>;
	.reg .b64 	%rd<44>;

	ld.param.u64 	%rd14, [_Z17euler_integrationPfS_S_S_S_S_S_S_iif_param_0];
	ld.param.u64 	%rd15, [_Z17euler_integrationPfS_S_S_S_S_S_S_iif_param_1];
	ld.param.u64 	%rd16, [_Z17euler_integrationPfS_S_S_S_S_S_S_iif_param_2];
	ld.param.u64 	%rd17, [_Z17euler_integrationPfS_S_S_S_S_S_S_iif_param_3];
	ld.param.u64 	%rd18, [_Z17euler_integrationPfS_S_S_S_S_S_S_iif_param_4];
	ld.param.u64 	%rd19, [_Z17euler_integrationPfS_S_S_S_S_S_S_iif_param_5];
	ld.param.u64 	%rd21, [_Z17euler_integrationPfS_S_S_S_S_S_S_iif_param_6];
	ld.param.u32 	%r13, [_Z17euler_integrationPfS_S_S_S_S_S_S_iif_param_8];
	ld.param.f32 	%f39, [_Z17euler_integrationPfS_S_S_S_S_S_S_iif_param_10];
	cvta.to.global.u64 	%rd1, %rd19;
	cvta.to.global.u64 	%rd2, %rd18;
	cvta.to.global.u64 	%rd3, %rd21;
	mov.u32 	%r15, %tid.x;
	mov.u32 	%r16, %ctaid.x;
	mov.u32 	%r1, %ntid.x;
	mad.lo.s32 	%r2, %r16, %r1, %r15;
	setp.ge.s32 	%p1, %r2, %r13;
	@%p1 bra 	$L__BB0_3;
	mov.u32 	%r17, %nctaid.x;
	mul.lo.s32 	%r3, %r17, %r1;
	cvta.to.global.u64 	%rd4, %rd16;
	cvta.to.global.u64 	%rd5, %rd17;
	cvta.to.global.u64 	%rd6, %rd14;
	cvta.to.global.u64 	%rd7, %rd15;
	mov.u32 	%r85, %r2;
$L__BB0_2:
	ld.param.u64 	%rd42, [_Z17euler_integrationPfS_S_S_S_S_S_S_iif_param_7];
	mul.wide.s32 	%rd22, %r85, 4;
	add.s64 	%rd23, %rd4, %rd22;
	ld.global.f32 	%f40, [%rd23];
	add.s64 	%rd24, %rd3, %rd22;
	st.global.f32 	[%rd24], %f40;
	add.s64 	%rd25, %rd5, %rd22;
	ld.global.f32 	%f41, [%rd25];
	cvta.to.global.u64 	%rd26, %rd42;
	add.s64 	%rd27, %rd26, %rd22;
	st.global.f32 	[%rd27], %f41;
	add.s64 	%rd28, %rd6, %rd22;
	ld.global.f32 	%f42, [%rd28];
	add.s64 	%rd29, %rd2, %rd22;
	st.global.f32 	[%rd29], %f42;
	add.s64 	%rd30, %rd7, %rd22;
	ld.global.f32 	%f43, [%rd30];
	add.s64 	%rd31, %rd1, %rd22;
	st.global.f32 	[%rd31], %f43;
	add.s32 	%r85, %r85, %r3;
	setp.lt.s32 	%p2, %r85, %r13;
	@%p2 bra 	$L__BB0_2;
$L__BB0_3:
	ld.param.u32 	%r83, [_Z17euler_integrationPfS_S_S_S_S_S_S_iif_param_9];
	setp.lt.s32 	%p3, %r83, 2;
	@%p3 bra 	$L__BB0_43;
	mov.u32 	%r20, %nctaid.x;
	mul.lo.s32 	%r4, %r20, %r1;
	mov.b32 	%r87, 1;
	mov.b32 	%r86, 2;
	bra.uni 	$L__BB0_6;
$L__BB0_5:
	ld.param.u32 	%r84, [_Z17euler_integrationPfS_S_S_S_S_S_S_iif_param_9];
	add.s32 	%r86, %r87, 1;
	setp.eq.s32 	%p62, %r87, %r84;
	@%p62 bra 	$L__BB0_43;
$L__BB0_6:
	mov.u32 	%r9, %r87;
	mov.u32 	%r87, %r86;
	setp.ge.s32 	%p4, %r2, %r13;
	@%p4 bra 	$L__BB0_5;
	mov.u32 	%r88, %r2;
$L__BB0_8:
	ld.param.u64 	%rd41, [_Z17euler_integrationPfS_S_S_S_S_S_S_iif_param_5];
	ld.param.u64 	%rd40, [_Z17euler_integrationPfS_S_S_S_S_S_S_iif_param_4];
	mul.lo.s32 	%r11, %r88, %r9;
	mul.wide.s32 	%rd32, %r11, 4;
	add.s64 	%rd8, %rd3, %rd32;
	ld.global.f32 	%f1, [%rd8];
	cvta.to.global.u64 	%rd33, %rd40;
	add.s64 	%rd9, %rd33, %rd32;
	ld.global.f32 	%f2, [%rd9];
	cvta.to.global.u64 	%rd34, %rd41;
	add.s64 	%rd10, %rd34, %rd32;
	ld.global.f32 	%f3, [%rd10];
	abs.f32 	%f4, %f2;
	setp.eq.f32 	%p5, %f2, 0f3F800000;
	mov.f32 	%f402, 0f3F800000;
	@%p5 bra 	$L__BB0_13;
	setp.num.f32 	%p6, %f4, %f4;
	@%p6 bra 	$L__BB0_11;
	mov.f32 	%f102, 0f40000000;
	add.rn.f32 	%f402, %f2, %f102;
	bra.uni 	$L__BB0_13;
$L__BB0_11:
	setp.lt.f32 	%p7, %f4, 0f00800000;
	mul.f32 	%f47, %f4, 0f4B800000;
	selp.f32 	%f48, %f47, %f4, %p7;
	mov.b32 	%r21, %f48;
	add.s32 	%r22, %r21, -1060439283;
	and.b32  	%r23, %r22, -8388608;
	sub.s32 	%r24, %r21, %r23;
	mov.b32 	%f49, %r24;
	cvt.rn.f32.s32 	%f50, %r23;
	selp.f32 	%f51, 0fC1C00000, 0f00000000, %p7;
	fma.rn.f32 	%f52, %f50, 0f34000000, %f51;
	add.f32 	%f53, %f49, 0fBF800000;
	add.f32 	%f54, %f49, 0f3F800000;
	rcp.approx.ftz.f32 	%f55, %f54;
	add.f32 	%f56, %f53, %f53;
	mul.f32 	%f57, %f56, %f55;
	mul.f32 	%f58, %f57, %f57;
	neg.f32 	%f59, %f57;
	sub.f32 	%f60, %f53, %f57;
	add.f32 	%f61, %f60, %f60;
	fma.rn.f32 	%f62, %f59, %f53, %f61;
	mul.rn.f32 	%f63, %f55, %f62;
	fma.rn.f32 	%f64, %f58, 0f3A2C32E4, 0f3B52E7DB;
	fma.rn.f32 	%f65, %f64, %f58, 0f3C93BB73;
	fma.rn.f32 	%f66, %f65, %f58, 0f3DF6384F;
	mul.rn.f32 	%f67, %f66, %f58;
	fma.rn.f32 	%f68, %f57, 0f3FB8AA3B, %f52;
	mul.f32 	%f69, %f67, 0f40400000;
	sub.f32 	%f70, %f52, %f68;
	fma.rn.f32 	%f71, %f57, 0f3FB8AA3B, %f70;
	fma.rn.f32 	%f72, %f63, 0f3FB8AA3B, %f71;
	fma.rn.f32 	%f73, %f57, 0f32A55E34, %f72;
	fma.rn.f32 	%f74, %f69, %f63, %f73;
	fma.rn.f32 	%f75, %f67, %f57, %f74;
	add.rn.f32 	%f76, %f68, %f75;
	mov.f32 	%f77, 0f40000000;
	mul.rn.f32 	%f78, %f76, %f77;
	cvt.rni.f32.f32 	%f79, %f78;
	sub.f32 	%f80, %f78, %f79;
	neg.f32 	%f81, %f78;
	fma.rn.f32 	%f82, %f76, 0f40000000, %f81;
	neg.f32 	%f83, %f68;
	add.rn.f32 	%f84, %f76, %f83;
	neg.f32 	%f85, %f84;
	add.rn.f32 	%f86, %f75, %f85;
	fma.rn.f32 	%f87, %f86, 0f40000000, %f82;
	add.f32 	%f88, %f80, %f87;
	setp.gt.f32 	%p8, %f79, 0f00000000;
	selp.b32 	%r25, 0, -2097152000, %p8;
	setp.neu.f32 	%p9, %f2, 0f00000000;
	setp.neu.f32 	%p10, %f4, 0f7F800000;
	setp.lt.f32 	%p11, %f78, 0f00000000;
	selp.f32 	%f89, 0f00000000, 0f7F800000, %p11;
	abs.f32 	%f90, %f78;
	setp.gt.f32 	%p12, %f90, 0f43180000;
	cvt.rzi.s32.f32 	%r26, %f79;
	shl.b32 	%r27, %r26, 23;
	sub.s32 	%r28, %r27, %r25;
	mov.b32 	%f91, %r28;
	add.s32 	%r29, %r25, 2130706432;
	mov.b32 	%f92, %r29;
	fma.rn.f32 	%f93, %f88, 0f391FCB8E, 0f3AAF85ED;
	fma.rn.f32 	%f94, %f93, %f88, 0f3C1D9856;
	fma.rn.f32 	%f95, %f94, %f88, 0f3D6357BB;
	fma.rn.f32 	%f96, %f95, %f88, 0f3E75FDEC;
	fma.rn.f32 	%f97, %f96, %f88, 0f3F317218;
	fma.rn.f32 	%f98, %f97, %f88, 0f3F800000;
	mul.f32 	%f99, %f98, %f92;
	mul.f32 	%f100, %f99, %f91;
	selp.f32 	%f402, %f89, %f100, %p12;
	and.pred  	%p13, %p9, %p10;
	@%p13 bra 	$L__BB0_13;
	add.f32 	%f101, %f2, %f2;
	mov.b32 	%r30, %f101;
	and.b32  	%r31, %r30, 2147483647;
	mov.b32 	%f402, %r31;
$L__BB0_13:
	abs.f32 	%f9, %f3;
	setp.eq.f32 	%p14, %f3, 0f3F800000;
	mov.f32 	%f403, 0f3F800000;
	@%p14 bra 	$L__BB0_18;
	setp.num.f32 	%p15, %f9, %f9;
	@%p15 bra 	$L__BB0_16;
	mov.f32 	%f161, 0f40000000;
	add.rn.f32 	%f403, %f3, %f161;
	bra.uni 	$L__BB0_18;
$L__BB0_16:
	setp.lt.f32 	%p16, %f9, 0f00800000;
	mul.f32 	%f106, %f9, 0f4B800000;
	selp.f32 	%f107, %f106, %f9, %p16;
	mov.b32 	%r32, %f107;
	add.s32 	%r33, %r32, -1060439283;
	and.b32  	%r34, %r33, -8388608;
	sub.s32 	%r35, %r32, %r34;
	mov.b32 	%f108, %r35;
	cvt.rn.f32.s32 	%f109, %r34;
	selp.f32 	%f110, 0fC1C00000, 0f00000000, %p16;
	fma.rn.f32 	%f111, %f109, 0f34000000, %f110;
	add.f32 	%f112, %f108, 0fBF800000;
	add.f32 	%f113, %f108, 0f3F800000;
	rcp.approx.ftz.f32 	%f114, %f113;
	add.f32 	%f115, %f112, %f112;
	mul.f32 	%f116, %f115, %f114;
	mul.f32 	%f117, %f116, %f116;
	neg.f32 	%f118, %f116;
	sub.f32 	%f119, %f112, %f116;
	add.f32 	%f120, %f119, %f119;
	fma.rn.f32 	%f121, %f118, %f112, %f120;
	mul.rn.f32 	%f122, %f114, %f121;
	fma.rn.f32 	%f123, %f117, 0f3A2C32E4, 0f3B52E7DB;
	fma.rn.f32 	%f124, %f123, %f117, 0f3C93BB73;
	fma.rn.f32 	%f125, %f124, %f117, 0f3DF6384F;
	mul.rn.f32 	%f126, %f125, %f117;
	fma.rn.f32 	%f127, %f116, 0f3FB8AA3B, %f111;
	mul.f32 	%f128, %f126, 0f40400000;
	sub.f32 	%f129, %f111, %f127;
	fma.rn.f32 	%f130, %f116, 0f3FB8AA3B, %f129;
	fma.rn.f32 	%f131, %f122, 0f3FB8AA3B, %f130;
	fma.rn.f32 	%f132, %f116, 0f32A55E34, %f131;
	fma.rn.f32 	%f133, %f128, %f122, %f132;
	fma.rn.f32 	%f134, %f126, %f116, %f133;
	add.rn.f32 	%f135, %f127, %f134;
	mov.f32 	%f136, 0f40000000;
	mul.rn.f32 	%f137, %f135, %f136;
	cvt.rni.f32.f32 	%f138, %f137;
	sub.f32 	%f139, %f137, %f138;
	neg.f32 	%f140, %f137;
	fma.rn.f32 	%f141, %f135, 0f40000000, %f140;
	neg.f32 	%f142, %f127;
	add.rn.f32 	%f143, %f135, %f142;
	neg.f32 	%f144, %f143;
	add.rn.f32 	%f145, %f134, %f144;
	fma.rn.f32 	%f146, %f145, 0f40000000, %f141;
	add.f32 	%f147, %f139, %f146;
	setp.gt.f32 	%p17, %f138, 0f00000000;
	selp.b32 	%r36, 0, -2097152000, %p17;
	setp.neu.f32 	%p18, %f3, 0f00000000;
	setp.neu.f32 	%p19, %f9, 0f7F800000;
	setp.lt.f32 	%p20, %f137, 0f00000000;
	selp.f32 	%f148, 0f00000000, 0f7F800000, %p20;
	abs.f32 	%f149, %f137;
	setp.gt.f32 	%p21, %f149, 0f43180000;
	cvt.rzi.s32.f32 	%r37, %f138;
	shl.b32 	%r38, %r37, 23;
	sub.s32 	%r39, %r38, %r36;
	mov.b32 	%f150, %r39;
	add.s32 	%r40, %r36, 2130706432;
	mov.b32 	%f151, %r40;
	fma.rn.f32 	%f152, %f147, 0f391FCB8E, 0f3AAF85ED;
	fma.rn.f32 	%f153, %f152, %f147, 0f3C1D9856;
	fma.rn.f32 	%f154, %f153, %f147, 0f3D6357BB;
	fma.rn.f32 	%f155, %f154, %f147, 0f3E75FDEC;
	fma.rn.f32 	%f156, %f155, %f147, 0f3F317218;
	fma.rn.f32 	%f157, %f156, %f147, 0f3F800000;
	mul.f32 	%f158, %f157, %f151;
	mul.f32 	%f159, %f158, %f150;
	selp.f32 	%f403, %f148, %f159, %p21;
	and.pred  	%p22, %p18, %p19;
	@%p22 bra 	$L__BB0_18;
	add.f32 	%f160, %f3, %f3;
	mov.b32 	%r41, %f160;
	and.b32  	%r42, %r41, 2147483647;
	mov.b32 	%f403, %r42;
$L__BB0_18:
	add.f32 	%f14, %f402, %f403;
	abs.f32 	%f15, %f14;
	setp.lt.f32 	%p23, %f15, 0f00800000;
	mul.f32 	%f163, %f15, 0f4B800000;
	selp.f32 	%f164, %f163, %f15, %p23;
	selp.f32 	%f165, 0fC1C00000, 0f00000000, %p23;
	mov.b32 	%r43, %f164;
	add.s32 	%r44, %r43, -1060439283;
	and.b32  	%r45, %r44, -8388608;
	sub.s32 	%r46, %r43, %r45;
	mov.b32 	%f166, %r46;
	cvt.rn.f32.s32 	%f167, %r45;
	fma.rn.f32 	%f168, %f167, 0f34000000, %f165;
	add.f32 	%f169, %f166, 0fBF800000;
	add.f32 	%f170, %f166, 0f3F800000;
	rcp.approx.ftz.f32 	%f171, %f170;
	add.f32 	%f172, %f169, %f169;
	mul.f32 	%f173, %f172, %f171;
	mul.f32 	%f174, %f173, %f173;
	sub.f32 	%f175, %f169, %f173;
	add.f32 	%f176, %f175, %f175;
	neg.f32 	%f177, %f173;
	fma.rn.f32 	%f178, %f177, %f169, %f176;
	mul.rn.f32 	%f179, %f171, %f178;
	fma.rn.f32 	%f180, %f174, 0f3A2C32E4, 0f3B52E7DB;
	fma.rn.f32 	%f181, %f180, %f174, 0f3C93BB73;
	fma.rn.f32 	%f182, %f181, %f174, 0f3DF6384F;
	mul.rn.f32 	%f183, %f182, %f174;
	fma.rn.f32 	%f184, %f173, 0f3FB8AA3B, %f168;
	sub.f32 	%f185, %f168, %f184;
	fma.rn.f32 	%f186, %f173, 0f3FB8AA3B, %f185;
	fma.rn.f32 	%f187, %f179, 0f3FB8AA3B, %f186;
	fma.rn.f32 	%f188, %f173, 0f32A55E34, %f187;
	mul.f32 	%f189, %f183, 0f40400000;
	fma.rn.f32 	%f190, %f189, %f179, %f188;
	fma.rn.f32 	%f191, %f183, %f173, %f190;
	add.rn.f32 	%f192, %f184, %f191;
	neg.f32 	%f193, %f184;
	add.rn.f32 	%f194, %f192, %f193;
	neg.f32 	%f195, %f194;
	add.rn.f32 	%f196, %f191, %f195;
	mov.f32 	%f404, 0f3F800000;
	mul.rn.f32 	%f197, %f192, %f404;
	sub.f32 	%f198, %f192, %f197;
	add.f32 	%f199, %f196, %f198;
	cvt.rni.f32.f32 	%f200, %f197;
	sub.f32 	%f201, %f197, %f200;
	add.f32 	%f202, %f201, %f199;
	fma.rn.f32 	%f203, %f202, 0f391FCB8E, 0f3AAF85ED;
	fma.rn.f32 	%f204, %f203, %f202, 0f3C1D9856;
	fma.rn.f32 	%f205, %f204, %f202, 0f3D6357BB;
	fma.rn.f32 	%f206, %f205, %f202, 0f3E75FDEC;
	fma.rn.f32 	%f207, %f206, %f202, 0f3F317218;
	fma.rn.f32 	%f208, %f207, %f202, 0f3F800000;
	cvt.rzi.s32.f32 	%r47, %f200;
	setp.gt.f32 	%p24, %f200, 0f00000000;
	selp.b32 	%r48, 0, -2097152000, %p24;
	add.s32 	%r49, %r48, 2130706432;
	mov.b32 	%f209, %r49;
	mul.f32 	%f210, %f208, %f209;
	shl.b32 	%r50, %r47, 23;
	sub.s32 	%r51, %r50, %r48;
	mov.b32 	%f211, %r51;
	mul.f32 	%f212, %f210, %f211;
	abs.f32 	%f213, %f197;
	setp.gt.f32 	%p25, %f213, 0f43180000;
	setp.lt.f32 	%p26, %f197, 0f00000000;
	selp.f32 	%f214, 0f00000000, 0f7F800000, %p26;
	selp.f32 	%f16, %f214, %f212, %p25;
	setp.eq.f32 	%p27, %f14, 0f3F800000;
	@%p27 bra 	$L__BB0_25;
	setp.num.f32 	%p28, %f15, %f15;
	@%p28 bra 	$L__BB0_21;
	mov.f32 	%f215, 0f3F800000;
	add.rn.f32 	%f404, %f14, %f215;
	bra.uni 	$L__BB0_25;
$L__BB0_21:
	setp.neu.f32 	%p29, %f14, 0f00000000;
	setp.neu.f32 	%p30, %f15, 0f7F800000;
	and.pred  	%p31, %p29, %p30;
	@%p31 bra 	$L__BB0_23;
	add.f32 	%f404, %f14, %f14;
	bra.uni 	$L__BB0_25;
$L__BB0_23:
	setp.geu.f32 	%p32, %f14, 0f00000000;
	mov.f32 	%f404, %f16;
	@%p32 bra 	$L__BB0_25;
	neg.f32 	%f404, %f16;
$L__BB0_25:
	ld.param.u64 	%rd43, [_Z17euler_integrationPfS_S_S_S_S_S_S_iif_param_7];
	mul.f32 	%f217, %f2, 0fC21E0000;
	mul.f32 	%f218, %f217, %f404;
	fma.rn.f32 	%f219, %f39, %f218, %f1;
	mul.wide.s32 	%rd11, %r88, 4;
	add.s64 	%rd12, %rd8, %rd11;
	st.global.f32 	[%rd12], %f219;
	cvta.to.global.u64 	%rd35, %rd43;
	add.s64 	%rd13, %rd35, %rd32;
	ld.global.f32 	%f21, [%rd13];
	ld.global.f32 	%f22, [%rd10];
	ld.global.f32 	%f23, [%rd9];
	setp.eq.f32 	%p33, %f22, 0f3F800000;
	mov.f32 	%f405, 0f3F800000;
	@%p33 bra 	$L__BB0_30;
	abs.f32 	%f220, %f22;
	setp.num.f32 	%p34, %f220, %f220;
	@%p34 bra 	$L__BB0_28;
	mov.f32 	%f278, 0f40000000;
	add.rn.f32 	%f405, %f22, %f278;
	bra.uni 	$L__BB0_30;
$L__BB0_28:
	setp.lt.f32 	%p35, %f220, 0f00800000;
	mul.f32 	%f223, %f220, 0f4B800000;
	selp.f32 	%f224, %f223, %f220, %p35;
	mov.b32 	%r52, %f224;
	add.s32 	%r53, %r52, -1060439283;
	and.b32  	%r54, %r53, -8388608;
	sub.s32 	%r55, %r52, %r54;
	mov.b32 	%f225, %r55;
	cvt.rn.f32.s32 	%f226, %r54;
	selp.f32 	%f227, 0fC1C00000, 0f00000000, %p35;
	fma.rn.f32 	%f228, %f226, 0f34000000, %f227;
	add.f32 	%f229, %f225, 0fBF800000;
	add.f32 	%f230, %f225, 0f3F800000;
	rcp.approx.ftz.f32 	%f231, %f230;
	add.f32 	%f232, %f229, %f229;
	mul.f32 	%f233, %f232, %f231;
	mul.f32 	%f234, %f233, %f233;
	neg.f32 	%f235, %f233;
	sub.f32 	%f236, %f229, %f233;
	add.f32 	%f237, %f236, %f236;
	fma.rn.f32 	%f238, %f235, %f229, %f237;
	mul.rn.f32 	%f239, %f231, %f238;
	fma.rn.f32 	%f240, %f234, 0f3A2C32E4, 0f3B52E7DB;
	fma.rn.f32 	%f241, %f240, %f234, 0f3C93BB73;
	fma.rn.f32 	%f242, %f241, %f234, 0f3DF6384F;
	mul.rn.f32 	%f243, %f242, %f234;
	fma.rn.f32 	%f244, %f233, 0f3FB8AA3B, %f228;
	mul.f32 	%f245, %f243, 0f40400000;
	sub.f32 	%f246, %f228, %f244;
	fma.rn.f32 	%f247, %f233, 0f3FB8AA3B, %f246;
	fma.rn.f32 	%f248, %f239, 0f3FB8AA3B, %f247;
	fma.rn.f32 	%f249, %f233, 0f32A55E34, %f248;
	fma.rn.f32 	%f250, %f245, %f239, %f249;
	fma.rn.f32 	%f251, %f243, %f233, %f250;
	add.rn.f32 	%f252, %f244, %f251;
	mov.f32 	%f253, 0f40000000;
	mul.rn.f32 	%f254, %f252, %f253;
	cvt.rni.f32.f32 	%f255, %f254;
	sub.f32 	%f256, %f254, %f255;
	neg.f32 	%f257, %f254;
	fma.rn.f32 	%f258, %f252, 0f40000000, %f257;
	neg.f32 	%f259, %f244;
	add.rn.f32 	%f260, %f252, %f259;
	neg.f32 	%f261, %f260;
	add.rn.f32 	%f262, %f251, %f261;
	fma.rn.f32 	%f263, %f262, 0f40000000, %f258;
	add.f32 	%f264, %f256, %f263;
	setp.gt.f32 	%p36, %f255, 0f00000000;
	selp.b32 	%r56, 0, -2097152000, %p36;
	setp.neu.f32 	%p37, %f22, 0f00000000;
	setp.neu.f32 	%p38, %f220, 0f7F800000;
	setp.lt.f32 	%p39, %f254, 0f00000000;
	selp.f32 	%f265, 0f00000000, 0f7F800000, %p39;
	abs.f32 	%f266, %f254;
	setp.gt.f32 	%p40, %f266, 0f43180000;
	cvt.rzi.s32.f32 	%r57, %f255;
	shl.b32 	%r58, %r57, 23;
	sub.s32 	%r59, %r58, %r56;
	mov.b32 	%f267, %r59;
	add.s32 	%r60, %r56, 2130706432;
	mov.b32 	%f268, %r60;
	fma.rn.f32 	%f269, %f264, 0f391FCB8E, 0f3AAF85ED;
	fma.rn.f32 	%f270, %f269, %f264, 0f3C1D9856;
	fma.rn.f32 	%f271, %f270, %f264, 0f3D6357BB;
	fma.rn.f32 	%f272, %f271, %f264, 0f3E75FDEC;
	fma.rn.f32 	%f273, %f272, %f264, 0f3F317218;
	fma.rn.f32 	%f274, %f273, %f264, 0f3F800000;
	mul.f32 	%f275, %f274, %f268;
	mul.f32 	%f276, %f275, %f267;
	selp.f32 	%f405, %f265, %f276, %p40;
	and.pred  	%p41, %p37, %p38;
	@%p41 bra 	$L__BB0_30;
	add.f32 	%f277, %f22, %f22;
	mov.b32 	%r61, %f277;
	and.b32  	%r62, %r61, 2147483647;
	mov.b32 	%f405, %r62;
$L__BB0_30:
	setp.eq.f32 	%p42, %f23, 0f3F800000;
	mov.f32 	%f406, 0f3F800000;
	@%p42 bra 	$L__BB0_35;
	abs.f32 	%f280, %f23;
	setp.num.f32 	%p43, %f280, %f280;
	@%p43 bra 	$L__BB0_33;
	mov.f32 	%f338, 0f40000000;
	add.rn.f32 	%f406, %f23, %f338;
	bra.uni 	$L__BB0_35;
$L__BB0_33:
	abs.f32 	%f281, %f23;
	setp.lt.f32 	%p44, %f281, 0f00800000;
	mul.f32 	%f283, %f281, 0f4B800000;
	selp.f32 	%f284, %f283, %f281, %p44;
	mov.b32 	%r63, %f284;
	add.s32 	%r64, %r63, -1060439283;
	and.b32  	%r65, %r64, -8388608;
	sub.s32 	%r66, %r63, %r65;
	mov.b32 	%f285, %r66;
	cvt.rn.f32.s32 	%f286, %r65;
	selp.f32 	%f287, 0fC1C00000, 0f00000000, %p44;
	fma.rn.f32 	%f288, %f286, 0f34000000, %f287;
	add.f32 	%f289, %f285, 0fBF800000;
	add.f32 	%f290, %f285, 0f3F800000;
	rcp.approx.ftz.f32 	%f291, %f290;
	add.f32 	%f292, %f289, %f289;
	mul.f32 	%f293, %f292, %f291;
	mul.f32 	%f294, %f293, %f293;
	neg.f32 	%f295, %f293;
	sub.f32 	%f296, %f289, %f293;
	add.f32 	%f297, %f296, %f296;
	fma.rn.f32 	%f298, %f295, %f289, %f297;
	mul.rn.f32 	%f299, %f291, %f298;
	fma.rn.f32 	%f300, %f294, 0f3A2C32E4, 0f3B52E7DB;
	fma.rn.f32 	%f301, %f300, %f294, 0f3C93BB73;
	fma.rn.f32 	%f302, %f301, %f294, 0f3DF6384F;
	mul.rn.f32 	%f303, %f302, %f294;
	fma.rn.f32 	%f304, %f293, 0f3FB8AA3B, %f288;
	mul.f32 	%f305, %f303, 0f40400000;
	sub.f32 	%f306, %f288, %f304;
	fma.rn.f32 	%f307, %f293, 0f3FB8AA3B, %f306;
	fma.rn.f32 	%f308, %f299, 0f3FB8AA3B, %f307;
	fma.rn.f32 	%f309, %f293, 0f32A55E34, %f308;
	fma.rn.f32 	%f310, %f305, %f299, %f309;
	fma.rn.f32 	%f311, %f303, %f293, %f310;
	add.rn.f32 	%f312, %f304, %f311;
	mov.f32 	%f313, 0f40000000;
	mul.rn.f32 	%f314, %f312, %f313;
	cvt.rni.f32.f32 	%f315, %f314;
	sub.f32 	%f316, %f314, %f315;
	neg.f32 	%f317, %f314;
	fma.rn.f32 	%f318, %f312, 0f40000000, %f317;
	neg.f32 	%f319, %f304;
	add.rn.f32 	%f320, %f312, %f319;
	neg.f32 	%f321, %f320;
	add.rn.f32 	%f322, %f311, %f321;
	fma.rn.f32 	%f323, %f322, 0f40000000, %f318;
	add.f32 	%f324, %f316, %f323;
	setp.gt.f32 	%p45, %f315, 0f00000000;
	selp.b32 	%r67, 0, -2097152000, %p45;
	setp.neu.f32 	%p46, %f23, 0f00000000;
	setp.neu.f32 	%p47, %f281, 0f7F800000;
	setp.lt.f32 	%p48, %f314, 0f00000000;
	selp.f32 	%f325, 0f00000000, 0f7F800000, %p48;
	abs.f32 	%f326, %f314;
	setp.gt.f32 	%p49, %f326, 0f43180000;
	cvt.rzi.s32.f32 	%r68, %f315;
	shl.b32 	%r69, %r68, 23;
	sub.s32 	%r70, %r69, %r67;
	mov.b32 	%f327, %r70;
	add.s32 	%r71, %r67, 2130706432;
	mov.b32 	%f328, %r71;
	fma.rn.f32 	%f329, %f324, 0f391FCB8E, 0f3AAF85ED;
	fma.rn.f32 	%f330, %f329, %f324, 0f3C1D9856;
	fma.rn.f32 	%f331, %f330, %f324, 0f3D6357BB;
	fma.rn.f32 	%f332, %f331, %f324, 0f3E75FDEC;
	fma.rn.f32 	%f333, %f332, %f324, 0f3F317218;
	fma.rn.f32 	%f334, %f333, %f324, 0f3F800000;
	mul.f32 	%f335, %f334, %f328;
	mul.f32 	%f336, %f335, %f327;
	selp.f32 	%f406, %f325, %f336, %p49;
	and.pred  	%p50, %p46, %p47;
	@%p50 bra 	$L__BB0_35;
	add.f32 	%f337, %f23, %f23;
	mov.b32 	%r72, %f337;
	and.b32  	%r73, %r72, 2147483647;
	mov.b32 	%f406, %r73;
$L__BB0_35:
	add.f32 	%f32, %f405, %f406;
	abs.f32 	%f33, %f32;
	setp.lt.f32 	%p51, %f33, 0f00800000;
	mul.f32 	%f340, %f33, 0f4B800000;
	selp.f32 	%f341, %f340, %f33, %p51;
	selp.f32 	%f342, 0fC1C00000, 0f00000000, %p51;
	mov.b32 	%r74, %f341;
	add.s32 	%r75, %r74, -1060439283;
	and.b32  	%r76, %r75, -8388608;
	sub.s32 	%r77, %r74, %r76;
	mov.b32 	%f343, %r77;
	cvt.rn.f32.s32 	%f344, %r76;
	fma.rn.f32 	%f345, %f344, 0f34000000, %f342;
	add.f32 	%f346, %f343, 0fBF800000;
	add.f32 	%f347, %f343, 0f3F800000;
	rcp.approx.ftz.f32 	%f348, %f347;
	add.f32 	%f349, %f346, %f346;
	mul.f32 	%f350, %f349, %f348;
	mul.f32 	%f351, %f350, %f350;
	sub.f32 	%f352, %f346, %f350;
	add.f32 	%f353, %f352, %f352;
	neg.f32 	%f354, %f350;
	fma.rn.f32 	%f355, %f354, %f346, %f353;
	mul.rn.f32 	%f356, %f348, %f355;
	fma.rn.f32 	%f357, %f351, 0f3A2C32E4, 0f3B52E7DB;
	fma.rn.f32 	%f358, %f357, %f351, 0f3C93BB73;
	fma.rn.f32 	%f359, %f358, %f351, 0f3DF6384F;
	mul.rn.f32 	%f360, %f359, %f351;
	fma.rn.f32 	%f361, %f350, 0f3FB8AA3B, %f345;
	sub.f32 	%f362, %f345, %f361;
	fma.rn.f32 	%f363, %f350, 0f3FB8AA3B, %f362;
	fma.rn.f32 	%f364, %f356, 0f3FB8AA3B, %f363;
	fma.rn.f32 	%f365, %f350, 0f32A55E34, %f364;
	mul.f32 	%f366, %f360, 0f40400000;
	fma.rn.f32 	%f367, %f366, %f356, %f365;
	fma.rn.f32 	%f368, %f360, %f350, %f367;
	add.rn.f32 	%f369, %f361, %f368;
	neg.f32 	%f370, %f361;
	add.rn.f32 	%f371, %f369, %f370;
	neg.f32 	%f372, %f371;
	add.rn.f32 	%f373, %f368, %f372;
	mov.f32 	%f407, 0f3F800000;
	mul.rn.f32 	%f374, %f369, %f407;
	sub.f32 	%f375, %f369, %f374;
	add.f32 	%f376, %f373, %f375;
	cvt.rni.f32.f32 	%f377, %f374;
	sub.f32 	%f378, %f374, %f377;
	add.f32 	%f379, %f378, %f376;
	fma.rn.f32 	%f380, %f379, 0f391FCB8E, 0f3AAF85ED;
	fma.rn.f32 	%f381, %f380, %f379, 0f3C1D9856;
	fma.rn.f32 	%f382, %f381, %f379, 0f3D6357BB;
	fma.rn.f32 	%f383, %f382, %f379, 0f3E75FDEC;
	fma.rn.f32 	%f384, %f383, %f379, 0f3F317218;
	fma.rn.f32 	%f385, %f384, %f379, 0f3F800000;
	cvt.rzi.s32.f32 	%r78, %f377;
	setp.gt.f32 	%p52, %f377, 0f00000000;
	selp.b32 	%r79, 0, -2097152000, %p52;
	add.s32 	%r80, %r79, 2130706432;
	mov.b32 	%f386, %r80;
	mul.f32 	%f387, %f385, %f386;
	shl.b32 	%r81, %r78, 23;
	sub.s32 	%r82, %r81, %r79;
	mov.b32 	%f388, %r82;
	mul.f32 	%f389, %f387, %f388;
	abs.f32 	%f390, %f374;
	setp.gt.f32 	%p53, %f390, 0f43180000;
	setp.lt.f32 	%p54, %f374, 0f00000000;
	selp.f32 	%f391, 0f00000000, 0f7F800000, %p54;
	selp.f32 	%f34, %f391, %f389, %p53;
	setp.eq.f32 	%p55, %f32, 0f3F800000;
	@%p55 bra 	$L__BB0_42;
	setp.num.f32 	%p56, %f33, %f33;
	@%p56 bra 	$L__BB0_38;
	mov.f32 	%f392, 0f3F800000;
	add.rn.f32 	%f407, %f32, %f392;
	bra.uni 	$L__BB0_42;
$L__BB0_38:
	setp.neu.f32 	%p57, %f32, 0f00000000;
	setp.neu.f32 	%p58, %f33, 0f7F800000;
	and.pred  	%p59, %p57, %p58;
	@%p59 bra 	$L__BB0_40;
	add.f32 	%f407, %f32, %f32;
	bra.uni 	$L__BB0_42;
$L__BB0_40:
	setp.geu.f32 	%p60, %f32, 0f00000000;
	mov.f32 	%f407, %f34;
	@%p60 bra 	$L__BB0_42;
	neg.f32 	%f407, %f34;
$L__BB0_42:
	mul.f32 	%f393, %f22, 0fC21E0000;
	mul.f32 	%f394, %f393, %f407;
	fma.rn.f32 	%f395, %f39, %f394, %f21;
	add.s64 	%rd37, %rd13, %rd11;
	st.global.f32 	[%rd37], %f395;
	ld.global.f32 	%f396, [%rd9];
	ld.global.f32 	%f397, [%rd12];
	fma.rn.f32 	%f398, %f39, %f397, %f396;
	add.s64 	%rd38, %rd9, %rd11;
	st.global.f32 	[%rd38], %f398;
	ld.global.f32 	%f399, [%rd10];
	ld.global.f32 	%f400, [%rd37];
	fma.rn.f32 	%f401, %f39, %f400, %f399;
	add.s64 	%rd39, %rd10, %rd11;
	st.global.f32 	[%rd39], %f401;
	add.s32 	%r88, %r88, %r4;
	setp.lt.s32 	%p61, %r88, %r13;
	@%p61 bra 	$L__BB0_8;
	bra.uni 	$L__BB0_5;
$L__BB0_43:
	ret;

}


// ===== COMPILED SASS (sm_100) =====

	.target	sm_100

	.elftype	@"ET_EXEC"


//--------------------- .note.nv.tkinfo           --------------------------
	.section	.note.nv.tkinfo,"",@"SHT_NOTE"
	.sectionflags	@"SHF_NOTE_NV_TKINFO"
	.tkinfo
        /*0018*/ 	.word	0x00000002
        /*0030*/ 	.string	""
        /*0030*/ 	.string	"ptxas"
        /*0030*/ 	.string	"Cuda compilation tools, release 13.0, V13.0.88"
        /*0030*/ 	.string	"Build cuda_13.0.r13.0/compiler.36424714_0"
        /*0030*/ 	.string	"-arch sm_100 -m 64 "



//--------------------- .note.nv.cuinfo           --------------------------
	.section	.note.nv.cuinfo,"",@"SHT_NOTE"
	.sectionflags	@"SHF_NOTE_NV_CUINFO"
        /*0018*/ 	.short	0x0002
        /*001a*/ 	.short	0x0064
        /*001c*/ 	.short	0x0082
	.zero		2


//--------------------- .nv.info                  --------------------------
	.section	.nv.info,"",@"SHT_CUDA_INFO"
	.align	4


	//----- nvinfo : EIATTR_REGCOUNT
	.align		4
        /*0000*/ 	.byte	0x04, 0x2f
        /*0002*/ 	.short	(.L_1 - .L_0)
	.align		4
.L_0:
        /*0004*/ 	.word	index@(_Z17euler_integrationPfS_S_S_S_S_S_S_iif)
        /*0008*/ 	.word	0x00000020


	//----- nvinfo : EIATTR_FRAME_SIZE
	.align		4
.L_1:
        /*000c*/ 	.byte	0x04, 0x11
        /*000e*/ 	.short	(.L_3 - .L_2)
	.align		4
.L_2:
        /*0010*/ 	.word	index@(_Z17euler_integrationPfS_S_S_S_S_S_S_iif)
        /*0014*/ 	.word	0x00000000


	//----- nvinfo : EIATTR_MIN_STACK_SIZE
	.align		4
.L_3:
        /*0018*/ 	.byte	0x04, 0x12
        /*001a*/ 	.short	(.L_5 - .L_4)
	.align		4
.L_4:
        /*001c*/ 	.word	index@(_Z17euler_integrationPfS_S_S_S_S_S_S_iif)
        /*0020*/ 	.word	0x00000000
.L_5:


//--------------------- .nv.compat                --------------------------
	.section	.nv.compat,"",@"SHT_CUDA_COMPAT_INFO"
	.align	4
        /*0000*/ 	.byte	0x02, 0x09, 0x00, 0x00, 0x02, 0x02, 0x01, 0x00, 0x02, 0x05, 0x05, 0x00, 0x03, 0x07, 0x01, 0x01
        /*0010*/ 	.byte	0x02, 0x03, 0x00, 0x00, 0x02, 0x06, 0x01, 0x00, 0x04, 0x0b, 0x08, 0x00, 0x01, 0x00, 0x00, 0x00
        /*0020*/ 	.byte	0x00, 0x00, 0x00, 0x00


//--------------------- .nv.info._Z17euler_integrationPfS_S_S_S_S_S_S_iif --------------------------
	.section	.nv.info._Z17euler_integrationPfS_S_S_S_S_S_S_iif,"",@"SHT_CUDA_INFO"
	.sectionflags	@""
	.align	4


	//----- nvinfo : EIATTR_CUDA_API_VERSION
	.align		4
        /*0000*/ 	.byte	0x04, 0x37
        /*0002*/ 	.short	(.L_7 - .L_6)
.L_6:
        /*0004*/ 	.word	0x00000082


	//----- nvinfo : EIATTR_KPARAM_INFO
	.align		4
.L_7:
        /*0008*/ 	.byte	0x04, 0x17
        /*000a*/ 	.short	(.L_9 - .L_8)
.L_8:
        /*000c*/ 	.word	0x00000000
        /*0010*/ 	.short	0x000a
        /*0012*/ 	.short	0x0048
        /*0014*/ 	.byte	0x00, 0xf0, 0x11, 0x00


	//----- nvinfo : EIATTR_KPARAM_INFO
	.align		4
.L_9:
        /*0018*/ 	.byte	0x04, 0x17
        /*001a*/ 	.short	(.L_11 - .L_10)
.L_10:
        /*001c*/ 	.word	0x00000000
        /*0020*/ 	.short	0x0009
        /*0022*/ 	.short	0x0044
        /*0024*/ 	.byte	0x00, 0xf0, 0x11, 0x00


	//----- nvinfo : EIATTR_KPARAM_INFO
	.align		4
.L_11:
        /*0028*/ 	.byte	0x04, 0x17
        /*002a*/ 	.short	(.L_13 - .L_12)
.L_12:
        /*002c*/ 	.word	0x00000000
        /*0030*/ 	.short	0x0008
        /*0032*/ 	.short	0x0040
        /*0034*/ 	.byte	0x00, 0xf0, 0x11, 0x00


	//----- nvinfo : EIATTR_KPARAM_INFO
	.align		4
.L_13:
        /*0038*/ 	.byte	0x04, 0x17
        /*003a*/ 	.short	(.L_15 - .L_14)
.L_14:
        /*003c*/ 	.word	0x00000000
        /*0040*/ 	.short	0x0007
        /*0042*/ 	.short	0x0038
        /*0044*/ 	.byte	0x00, 0xf5, 0x21, 0x00


	//----- nvinfo : EIATTR_KPARAM_INFO
	.align		4
.L_15:
        /*0048*/ 	.byte	0x04, 0x17
        /*004a*/ 	.short	(.L_17 - .L_16)
.L_16:
        /*004c*/ 	.word	0x00000000
        /*0050*/ 	.short	0x0006
        /*0052*/ 	.short	0x0030
        /*0054*/ 	.byte	0x00, 0xf5, 0x21, 0x00


	//----- nvinfo : EIATTR_KPARAM_INFO
	.align		4
.L_17:
        /*0058*/ 	.byte	0x04, 0x17
        /*005a*/ 	.short	(.L_19 - .L_18)
.L_18:
        /*005c*/ 	.word	0x00000000
        /*0060*/ 	.short	0x0005
        /*0062*/ 	.short	0x0028
        /*0064*/ 	.byte	0x00, 0xf5, 0x21, 0x00


	//----- nvinfo : EIATTR_KPARAM_INFO
	.align		4
.L_19:
        /*0068*/ 	.byte	0x04, 0x17
        /*006a*/ 	.short	(.L_21 - .L_20)
.L_20:
        /*006c*/ 	.word	0x00000000
        /*0070*/ 	.short	0x0004
        /*0072*/ 	.short	0x0020
        /*0074*/ 	.byte	0x00, 0xf5, 0x21, 0x00


	//----- nvinfo : EIATTR_KPARAM_INFO
	.align		4
.L_21:
        /*0078*/ 	.byte	0x04, 0x17
        /*007a*/ 	.short	(.L_23 - .L_22)
.L_22:
        /*007c*/ 	.word	0x00000000
        /*0080*/ 	.short	0x0003
        /*0082*/ 	.short	0x0018
        /*0084*/ 	.byte	0x00, 0xf5, 0x21, 0x00


	//----- nvinfo : EIATTR_KPARAM_INFO
	.align		4
.L_23:
        /*0088*/ 	.byte	0x04, 0x17
        /*008a*/ 	.short	(.L_25 - .L_24)
.L_24:
        /*008c*/ 	.word	0x00000000
        /*0090*/ 	.short	0x0002
        /*0092*/ 	.short	0x0010
        /*0094*/ 	.byte	0x00, 0xf5, 0x21, 0x00


	//----- nvinfo : EIATTR_KPARAM_INFO
	.align		4
.L_25:
        /*0098*/ 	.byte	0x04, 0x17
        /*009a*/ 	.short	(.L_27 - .L_26)
.L_26:
        /*009c*/ 	.word	0x00000000
        /*00a0*/ 	.short	0x0001
        /*00a2*/ 	.short	0x0008
        /*00a4*/ 	.byte	0x00, 0xf5, 0x21, 0x00


	//----- nvinfo : EIATTR_KPARAM_INFO
	.align		4
.L_27:
        /*00a8*/ 	.byte	0x04, 0x17
        /*00aa*/ 	.short	(.L_29 - .L_28)
.L_28:
        /*00ac*/ 	.word	0x00000000
        /*00b0*/ 	.short	0x0000
        /*00b2*/ 	.short	0x0000
        /*00b4*/ 	.byte	0x00, 0xf5, 0x21, 0x00


	//----- nvinfo : EIATTR_SPARSE_MMA_MASK
	.align		4
.L_29:
        /*00b8*/ 	.byte	0x03, 0x50
        /*00ba*/ 	.short	0x0000


	//----- nvinfo : EIATTR_MAXREG_COUNT
	.align		4
        /*00bc*/ 	.byte	0x03, 0x1b
        /*00be*/ 	.short	0x00ff


	//----- nvinfo : EIATTR_MERCURY_ISA_VERSION
	.align		4
        /*00c0*/ 	.byte	0x03, 0x5f
        /*00c2*/ 	.short	0x0101


	//----- nvinfo : EIATTR_VRC_CTA_INIT_COUNT
	.align		4
        /*00c4*/ 	.byte	0x02, 0x4a
	.zero		1
	.zero		1


	//----- nvinfo : EIATTR_EXIT_INSTR_OFFSETS
	.align		4
        /*00c8*/ 	.byte	0x04, 0x1c
        /*00ca*/ 	.short	(.L_31 - .L_30)


	//   ....[0]....
.L_30:
        /*00cc*/ 	.word	0x000002b0


	//   ....[1]....
        /*00d0*/ 	.word	0x00002080


	//----- nvinfo : EIATTR_CRS_STACK_SIZE
	.align		4
.L_31:
        /*00d4*/ 	.byte	0x04, 0x1e
        /*00d6*/ 	.short	(.L_33 - .L_32)
.L_32:
        /*00d8*/ 	.word	0x00000000


	//----- nvinfo : EIATTR_CBANK_PARAM_SIZE
	.align		4
.L_33:
        /*00dc*/ 	.byte	0x03, 0x19
        /*00de*/ 	.short	0x004c


	//----- nvinfo : EIATTR_PARAM_CBANK
	.align		4
        /*00e0*/ 	.byte	0x04, 0x0a
        /*00e2*/ 	.short	(.L_35 - .L_34)
	.align		4
.L_34:
        /*00e4*/ 	.word	index@(.nv.constant0._Z17euler_integrationPfS_S_S_S_S_S_S_iif)
        /*00e8*/ 	.short	0x0380
        /*00ea*/ 	.short	0x004c


	//----- nvinfo : EIATTR_SW_WAR
	.align		4
.L_35:
        /*00ec*/ 	.byte	0x04, 0x36
        /*00ee*/ 	.short	(.L_37 - .L_36)
.L_36:
        /*00f0*/ 	.word	0x00000008
.L_37:


//--------------------- .nv.callgraph             --------------------------
	.section	.nv.callgraph,"",@"SHT_CUDA_CALLGRAPH"
	.align	4
	.sectionentsize	8
	.align		4
        /*0000*/ 	.word	0x00000000
	.align		4
        /*0004*/ 	.word	0xffffffff
	.align		4
        /*0008*/ 	.word	0x00000000
	.align		4
        /*000c*/ 	.word	0xfffffffe
	.align		4
        /*0010*/ 	.word	0x00000000
	.align		4
        /*0014*/ 	.word	0xfffffffd
	.align		4
        /*0018*/ 	.word	0x00000000
	.align		4
        /*001c*/ 	.word	0xfffffffc


//--------------------- .text._Z17euler_integrationPfS_S_S_S_S_S_S_iif --------------------------
	.section	.text._Z17euler_integrationPfS_S_S_S_S_S_S_iif,"ax",@progbits
	.align	128
        .global         _Z17euler_integrationPfS_S_S_S_S_S_S_iif
        .type           _Z17euler_integrationPfS_S_S_S_S_S_S_iif,@function
        .size           _Z17euler_integrationPfS_S_S_S_S_S_S_iif,(.L_x_20 - _Z17euler_integrationPfS_S_S_S_S_S_S_iif)
        .other          _Z17euler_integrationPfS_S_S_S_S_S_S_iif,@"STO_CUDA_ENTRY STV_DEFAULT"
_Z17euler_integrationPfS_S_S_S_S_S_S_iif:
.text._Z17euler_integrationPfS_S_S_S_S_S_S_iif:
[----:B------:R-:W-:Y:S01]  /*0000*/  LDC R1, c[0x0][0x37c] ;  /* 0x0000df00ff017b82 */ /* 0x000fe20000000800 */
[----:B------:R-:W0:Y:S07]  /*0010*/  S2R R3, SR_TID.X ;  /* 0x0000000000037919 */ /* 0x000e2e0000002100 */
[----:B------:R-:W0:Y:S01]  /*0020*/  S2UR UR4, SR_CTAID.X ;  /* 0x00000000000479c3 */ /* 0x000e220000002500 */
[----:B------:R-:W1:Y:S01]  /*0030*/  LDCU UR5, c[0x0][0x3c0] ;  /* 0x00007800ff0577ac */ /* 0x000e620008000800 */
[----:B------:R-:W-:Y:S01]  /*0040*/  BSSY.RECONVERGENT B0, `(.L_x_0) ;  /* 0x0000026000007945 */ /* 0x000fe20003800200 */
[----:B------:R-:W2:Y:S05]  /*0050*/  LDCU.64 UR8, c[0x0][0x358] ;  /* 0x00006b00ff0877ac */ /* 0x000eaa0008000a00 */
[----:B------:R-:W0:Y:S08]  /*0060*/  LDC R18, c[0x0][0x360] ;  /* 0x0000d800ff127b82 */ /* 0x000e300000000800 */
[----:B------:R-:W3:Y:S01]  /*0070*/  LDC R2, c[0x0][0x3c4] ;  /* 0x0000f100ff027b82 */ /* 0x000ee20000000800 */
[----:B0-----:R-:W-:-:S05]  /*0080*/  IMAD R0, R18, UR4, R3 ;  /* 0x0000000412007c24 */ /* 0x001fca000f8e0203 */
[----:B-1----:R-:W-:Y:S02]  /*0090*/  ISETP.GE.AND P0, PT, R0, UR5, PT ;  /* 0x0000000500007c0c */ /* 0x002fe4000bf06270 */
[----:B---3--:R-:W-:-:S11]  /*00a0*/  ISETP.GE.AND P1, PT, R2, 0x2, PT ;  /* 0x000000020200780c */ /* 0x008fd60003f26270 */
[----:B--2---:R-:W-:Y:S05]  /*00b0*/  @P0 BRA `(.L_x_1) ;  /* 0x0000000000780947 */ /* 0x004fea0003800000 */
[----:B------:R-:W0:Y:S01]  /*00c0*/  LDC.64 R2, c[0x0][0x3a0] ;  /* 0x0000e800ff027b82 */ /* 0x000e220000000a00 */
[----:B------:R-:W1:Y:S01]  /*00d0*/  LDCU UR4, c[0x0][0x370] ;  /* 0x00006e00ff0477ac */ /* 0x000e620008000800 */
[----:B------:R-:W-:-:S06]  /*00e0*/  MOV R21, R0 ;  /* 0x0000000000157202 */ /* 0x000fcc0000000f00 */
[----:B------:R-:W2:Y:S08]  /*00f0*/  LDC.64 R4, c[0x0][0x3a8] ;  /* 0x0000ea00ff047b82 */ /* 0x000eb00000000a00 */
[----:B------:R-:W3:Y:S01]  /*0100*/  LDC.64 R6, c[0x0][0x390] ;  /* 0x0000e400ff067b82 */ /* 0x000ee20000000a00 */
[----:B-1----:R-:W-:-:S07]  /*0110*/  IMAD R19, R18, UR4, RZ ;  /* 0x0000000412137c24 */ /* 0x002fce000f8e02ff */
[----:B------:R-:W1:Y:S08]  /*0120*/  LDC.64 R8, c[0x0][0x398] ;  /* 0x0000e600ff087b82 */ /* 0x000e700000000a00 */
[----:B------:R-:W4:Y:S08]  /*0130*/  LDC.64 R10, c[0x0][0x3b0] ;  /* 0x0000ec00ff0a7b82 */ /* 0x000f300000000a00 */
[----:B------:R-:W0:Y:S08]  /*0140*/  LDC.64 R12, c[0x0][0x3b8] ;  /* 0x0000ee00ff0c7b82 */ /* 0x000e300000000a00 */
[----:B------:R-:W0:Y:S08]  /*0150*/  LDC.64 R14, c[0x0][0x380] ;  /* 0x0000e000ff0e7b82 */ /* 0x000e300000000a00 */
[----:B--2---:R-:W0:Y:S02]  /*0160*/  LDC.64 R16, c[0x0][0x388] ;  /* 0x0000e200ff107b82 */ /* 0x004e240000000a00 */
.L_x_2:
[----:B--23--:R-:W-:-:S05]  /*0170*/  IMAD.WIDE R22, R21, 0x4, R6 ;  /* 0x0000000415167825 */ /* 0x00cfca00078e0206 */
[----:B------:R4:W2:Y:S01]  /*0180*/  LDG.E R20, desc[UR8][R22.64] ;  /* 0x0000000816147981 */ /* 0x0008a2000c1e1900 */
[----:B-1----:R-:W-:-:S04]  /*0190*/  IMAD.WIDE R24, R21, 0x4, R8 ;  /* 0x0000000415187825 */ /* 0x002fc800078e0208 */
[----:B----4-:R-:W-:-:S05]  /*01a0*/  IMAD.WIDE R22, R21, 0x4, R10 ;  /* 0x0000000415167825 */ /* 0x010fca00078e020a */
[----:B--2---:R-:W-:Y:S04]  /*01b0*/  STG.E desc[UR8][R22.64], R20 ;  /* 0x0000001416007986 */ /* 0x004fe8000c101908 */
[----:B------:R-:W2:Y:S01]  /*01c0*/  LDG.E R25, desc[UR8][R24.64] ;  /* 0x0000000818197981 */ /* 0x000ea2000c1e1900 */
[----:B0-----:R-:W-:-:S04]  /*01d0*/  IMAD.WIDE R26, R21, 0x4, R12 ;  /* 0x00000004151a7825 */ /* 0x001fc800078e020c */
[C---:B------:R-:W-:Y:S01]  /*01e0*/  IMAD.WIDE R28, R21.reuse, 0x4, R14 ;  /* 0x00000004151c7825 */ /* 0x040fe200078e020e */
[----:B--2---:R0:W-:Y:S04]  /*01f0*/  STG.E desc[UR8][R26.64], R25 ;  /* 0x000000191a007986 */ /* 0x0041e8000c101908 */
[----:B0-----:R0:W2:Y:S01]  /*0200*/  LDG.E R27, desc[UR8][R28.64] ;  /* 0x000000081c1b7981 */ /* 0x0010a2000c1e1900 */
[----:B------:R-:W-:-:S04]  /*0210*/  IMAD.WIDE R24, R21, 0x4, R2 ;  /* 0x0000000415187825 */ /* 0x000fc800078e0202 */
[C---:B0-----:R-:W-:Y:S01]  /*0220*/  IMAD.WIDE R28, R21.reuse, 0x4, R16 ;  /* 0x00000004151c7825 */ /* 0x041fe200078e0210 */
[----:B--2---:R2:W-:Y:S05]  /*0230*/  STG.E desc[UR8][R24.64], R27 ;  /* 0x0000001b18007986 */ /* 0x0045ea000c101908 */
[----:B------:R-:W3:Y:S01]  /*0240*/  LDG.E R29, desc[UR8][R28.64] ;  /* 0x000000081c1d7981 */ /* 0x000ee2000c1e1900 */
[----:B------:R-:W-:Y:S01]  /*0250*/  IMAD.WIDE R22, R21, 0x4, R4 ;  /* 0x0000000415167825 */ /* 0x000fe200078e0204 */
[----:B------:R-:W-:-:S04]  /*0260*/  IADD3 R21, PT, PT, R19, R21, RZ ;  /* 0x0000001513157210 */ /* 0x000fc80007ffe0ff */
[----:B------:R-:W-:Y:S01]  /*0270*/  ISETP.GE.AND P0, PT, R21, UR5, PT ;  /* 0x0000000515007c0c */ /* 0x000fe2000bf06270 */
[----:B---3--:R2:W-:-:S12]  /*0280*/  STG.E desc[UR8][R22.64], R29 ;  /* 0x0000001d16007986 */ /* 0x0085d8000c101908 */
[----:B------:R-:W-:Y:S05]  /*0290*/  @!P0 BRA `(.L_x_2) ;  /* 0xfffffffc00b48947 */ /* 0x000fea000383ffff */
.L_x_1:
[----:B------:R-:W-:Y:S05]  /*02a0*/  BSYNC.RECONVERGENT B0 ;  /* 0x0000000000007941 */ /* 0x000fea0003800200 */
.L_x_0:
[----:B------:R-:W-:Y:S05]  /*02b0*/  @!P1 EXIT ;  /* 0x000000000000994d */ /* 0x000fea0003800000 */
[----:B------:R-:W0:Y:S01]  /*02c0*/  LDCU UR4, c[0x0][0x370] ;  /* 0x00006e00ff0477ac */ /* 0x000e220008000800 */
[----:B------:R-:W-:Y:S01]  /*02d0*/  UMOV UR5, 0x2 ;  /* 0x0000000200057882 */ /* 0x000fe20000000000 */
[----:B0-----:R-:W-:Y:S01]  /*02e0*/  IMAD R14, R18, UR4, RZ ;  /* 0x00000004120e7c24 */ /* 0x001fe2000f8e02ff */
[----:B------:R-:W-:-:S06]  /*02f0*/  UMOV UR4, 0x1 ;  /* 0x0000000100047882 */ /* 0x000fcc0000000000 */
.L_x_18:
[----:B------:R-:W0:Y:S01]  /*0300*/  LDCU UR6, c[0x0][0x3c0] ;  /* 0x00007800ff0677ac */ /* 0x000e220008000800 */
[----:B------:R-:W-:Y:S01]  /*0310*/  BSSY.RECONVERGENT B0, `(.L_x_3) ;  /* 0x00001d4000007945 */ /* 0x000fe20003800200 */
[----:B------:R-:W1:Y:S01]  /*0320*/  LDCU UR7, c[0x0][0x3c0] ;  /* 0x00007800ff0777ac */ /* 0x000e620008000800 */
[----:B0-----:R-:W-:Y:S01]  /*0330*/  ISETP.GE.AND P0, PT, R0, UR6, PT ;  /* 0x0000000600007c0c */ /* 0x001fe2000bf06270 */
[----:B------:R-:W-:Y:S01]  /*0340*/  UMOV UR6, UR4 ;  /* 0x0000000400067c82 */ /* 0x000fe20008000000 */
[----:B------:R-:W-:-:S11]  /*0350*/  UMOV UR4, UR5 ;  /* 0x0000000500047c82 */ /* 0x000fd60008000000 */
[----:B-1-3--:R-:W-:Y:S05]  /*0360*/  @P0 BRA `(.L_x_4) ;  /* 0x0000001c00380947 */ /* 0x00afea0003800000 */
[----:B------:R-:W0:Y:S01]  /*0370*/  LDC R12, c[0x0][0x3c8] ;  /* 0x0000f200ff0c7b82 */ /* 0x000e220000000800 */
[----:B------:R-:W-:-:S07]  /*0380*/  MOV R13, R0 ;  /* 0x00000000000d7202 */ /* 0x000fce0000000f00 */
[----:B------:R-:W1:Y:S02]  /*0390*/  LDC.64 R6, c[0x0][0x3b0] ;  /* 0x0000ec00ff067b82 */ /* 0x000e640000000a00 */
.L_x_17:
[----:B---3--:R-:W3:Y:S01]  /*03a0*/  LDC.64 R4, c[0x0][0x3a0] ;  /* 0x0000e800ff047b82 */ /* 0x008ee20000000a00 */
[----:B------:R-:W-:-:S07]  /*03b0*/  IMAD R17, R13, UR6, RZ ;  /* 0x000000060d117c24 */ /* 0x000fce000f8e02ff */
[----:B------:R-:W4:Y:S01]  /*03c0*/  LDC.64 R2, c[0x0][0x3a8] ;  /* 0x0000ea00ff027b82 */ /* 0x000f220000000a00 */
[----:B---3--:R-:W-:-:S05]  /*03d0*/  IMAD.WIDE R4, R17, 0x4, R4 ;  /* 0x0000000411047825 */ /* 0x008fca00078e0204 */
[----:B------:R-:W3:Y:S01]  /*03e0*/  LDG.E R18, desc[UR8][R4.64] ;  /* 0x0000000804127981 */ /* 0x000ee2000c1e1900 */
[----:B----4-:R-:W-:-:S04]  /*03f0*/  IMAD.WIDE R2, R17, 0x4, R2 ;  /* 0x0000000411027825 */ /* 0x010fc800078e0202 */
[----:B-1----:R-:W-:Y:S01]  /*0400*/  IMAD.WIDE R10, R17, 0x4, R6 ;  /* 0x00000004110a7825 */ /* 0x002fe200078e0206 */
[----:B------:R-:W4:Y:S04]  /*0410*/  LDG.E R8, desc[UR8][R2.64] ;  /* 0x0000000802087981 */ /* 0x000f28000c1e1900 */
[----:B------:R1:W5:Y:S01]  /*0420*/  LDG.E R19, desc[UR8][R10.64] ;  /* 0x000000080a137981 */ /* 0x000362000c1e1900 */
[----:B------:R-:W-:Y:S01]  /*0430*/  BSSY.RECONVERGENT B1, `(.L_x_5) ;  /* 0x0000047000017945 */ /* 0x000fe20003800200 */
[----:B------:R-:W-:Y:S01]  /*0440*/  HFMA2 R9, -RZ, RZ, 1.875, 0 ;  /* 0x3f800000ff097431 */ /* 0x000fe200000001ff */
[----:B------:R-:W-:Y:S02]  /*0450*/  MOV R20, 0x3f800000 ;  /* 0x3f80000000147802 */ /* 0x000fe40000000f00 */
[----:B---3--:R-:W-:-:S02]  /*0460*/  FSETP.NEU.AND P0, PT, R18, 1, PT ;  /* 0x3f8000001200780b */ /* 0x008fc40003f0d000 */
[----:B----4-:R-:W-:-:S11]  /*0470*/  FSETP.NEU.AND P1, PT, R8, 1, PT ;  /* 0x3f8000000800780b */ /* 0x010fd60003f2d000 */
[----:B-1----:R-:W-:Y:S05]  /*0480*/  @!P0 BRA `(.L_x_6) ;  /* 0x0000000400048947 */ /* 0x002fea0003800000 */
[----:B------:R-:W-:-:S13]  /*0490*/  FSETP.NAN.AND P0, PT, |R18|, |R18|, PT ;  /* 0x400000121200720b */ /* 0x000fda0003f08200 */
[----:B------:R-:W-:Y:S01]  /*04a0*/  @P0 FADD R20, R18, 2 ;  /* 0x4000000012140421 */ /* 0x000fe20000000000 */
[----:B------:R-:W-:Y:S06]  /*04b0*/  @P0 BRA `(.L_x_6) ;  /* 0x0000000000f80947 */ /* 0x000fec0003800000 */
[C---:B------:R-:W-:Y:S01]  /*04c0*/  FMUL R15, |R18|.reuse, 16777216 ;  /* 0x4b800000120f7820 */ /* 0x040fe20000400200 */
[----:B------:R-:W-:Y:S01]  /*04d0*/  FSETP.GEU.AND P0, PT, |R18|, 1.175494350822287508e-38, PT ;  /* 0x008000001200780b */ /* 0x000fe20003f0e200 */
[----:B--2---:R-:W-:-:S03]  /*04e0*/  HFMA2 R24, -RZ, RZ, 0.771484375, 0.21533203125 ;  /* 0x3a2c32e4ff187431 */ /* 0x004fc600000001ff */
[----:B------:R-:W-:Y:S02]  /*04f0*/  FSEL R15, R15, |R18|, !P0 ;  /* 0x400000120f0f7208 */ /* 0x000fe40004000000 */
[----:B------:R-:W-:Y:S02]  /*0500*/  FSEL R21, RZ, -24, P0 ;  /* 0xc1c00000ff157808 */ /* 0x000fe40000000000 */
[----:B------:R-:W-:Y:S02]  /*0510*/  IADD3 R16, PT, PT, R15, -0x3f3504f3, RZ ;  /* 0xc0cafb0d0f107810 */ /* 0x000fe40007ffe0ff */
[----:B------:R-:W-:Y:S02]  /*0520*/  FSETP.NEU.AND P0, PT, |R18|, +INF , PT ;  /* 0x7f8000001200780b */ /* 0x000fe40003f0d200 */
[----:B------:R-:W-:Y:S02]  /*0530*/  LOP3.LUT R20, R16, 0xff800000, RZ, 0xc0, !PT ;  /* 0xff80000010147812 */ /* 0x000fe400078ec0ff */
[----:B------:R-:W-:-:S02]  /*0540*/  FSETP.NEU.AND P0, PT, R18, RZ, P0 ;  /* 0x000000ff1200720b */ /* 0x000fc4000070d000 */
[-C--:B------:R-:W-:Y:S02]  /*0550*/  IADD3 R16, PT, PT, R15, -R20.reuse, RZ ;  /* 0x800000140f107210 */ /* 0x080fe40007ffe0ff */
[----:B------:R-:W-:-:S03]  /*0560*/  I2FP.F32.S32 R20, R20 ;  /* 0x0000001400147245 */ /* 0x000fc60000201400 */
[C---:B------:R-:W-:Y:S01]  /*0570*/  FADD R15, R16.reuse, 1 ;  /* 0x3f800000100f7421 */ /* 0x040fe20000000000 */
[----:B------:R-:W-:Y:S01]  /*0580*/  FADD R25, R16, -1 ;  /* 0xbf80000010197421 */ /* 0x000fe20000000000 */
[----:B------:R-:W-:-:S03]  /*0590*/  FFMA R23, R20, 1.1920928955078125e-07, R21 ;  /* 0x3400000014177823 */ /* 0x000fc60000000015 */
[----:B------:R-:W-:Y:S01]  /*05a0*/  FADD R16, R25, R25 ;  /* 0x0000001919107221 */ /* 0x000fe20000000000 */
[----:B------:R-:W1:Y:S03]  /*05b0*/  MUFU.RCP R15, R15 ;  /* 0x0000000f000f7308 */ /* 0x000e660000001000 */
[----:B-1----:R-:W-:-:S04]  /*05c0*/  FMUL R16, R15, R16 ;  /* 0x000000100f107220 */ /* 0x002fc80000400000 */
[----:B------:R-:W-:Y:S01]  /*05d0*/  FADD R22, R25, -R16 ;  /* 0x8000001019167221 */ /* 0x000fe20000000000 */
[C---:B------:R-:W-:Y:S01]  /*05e0*/  FMUL R21, R16.reuse, R16 ;  /* 0x0000001010157220 */ /* 0x040fe20000400000 */
[----:B------:R-:W-:Y:S02]  /*05f0*/  FFMA R20, R16, 1.4426950216293334961, R23 ;  /* 0x3fb8aa3b10147823 */ /* 0x000fe40000000017 */
[----:B------:R-:W-:Y:S01]  /*0600*/  FADD R22, R22, R22 ;  /* 0x0000001616167221 */ /* 0x000fe20000000000 */
[----:B------:R-:W-:Y:S01]  /*0610*/  FFMA R24, R21, R24, 0.0032181653659790754318 ;  /* 0x3b52e7db15187423 */ /* 0x000fe20000000018 */
[----:B------:R-:W-:Y:S02]  /*0620*/  FADD R23, R23, -R20 ;  /* 0x8000001417177221 */ /* 0x000fe40000000000 */
[----:B------:R-:W-:Y:S01]  /*0630*/  FFMA R22, R25, -R16, R22 ;  /* 0x8000001019167223 */ /* 0x000fe20000000016 */
[----:B------:R-:W-:Y:S01]  /*0640*/  FFMA R24, R21, R24, 0.018033718690276145935 ;  /* 0x3c93bb7315187423 */ /* 0x000fe20000000018 */
[----:B------:R-:W-:-:S02]  /*0650*/  FFMA R23, R16, 1.4426950216293334961, R23 ;  /* 0x3fb8aa3b10177823 */ /* 0x000fc40000000017 */
[----:B------:R-:W-:Y:S01]  /*0660*/  FMUL R22, R15, R22 ;  /* 0x000000160f167220 */ /* 0x000fe20000400000 */
[----:B------:R-:W-:-:S03]  /*0670*/  FFMA R24, R21, R24, 0.12022458761930465698 ;  /* 0x3df6384f15187423 */ /* 0x000fc60000000018 */
[----:B------:R-:W-:Y:S01]  /*0680*/  FFMA R23, R22, 1.4426950216293334961, R23 ;  /* 0x3fb8aa3b16177823 */ /* 0x000fe20000000017 */
[----:B------:R-:W-:-:S03]  /*0690*/  FMUL R21, R21, R24 ;  /* 0x0000001815157220 */ /* 0x000fc60000400000 */
[----:B------:R-:W-:Y:S01]  /*06a0*/  FFMA R23, R16, 1.9251366722983220825e-08, R23 ;  /* 0x32a55e3410177823 */ /* 0x000fe20000000017 */
[----:B------:R-:W-:-:S04]  /*06b0*/  FMUL R15, R21, 3 ;  /* 0x40400000150f7820 */ /* 0x000fc80000400000 */
[----:B------:R-:W-:Y:S01]  /*06c0*/  FFMA R22, R22, R15, R23 ;  /* 0x0000000f16167223 */ /* 0x000fe20000000017 */
[----:B------:R-:W-:-:S03]  /*06d0*/  MOV R23, 0x391fcb8e ;  /* 0x391fcb8e00177802 */ /* 0x000fc60000000f00 */
[----:B------:R-:W-:-:S04]  /*06e0*/  FFMA R21, R16, R21, R22 ;  /* 0x0000001510157223 */ /* 0x000fc80000000016 */
[----:B------:R-:W-:-:S04]  /*06f0*/  FADD R22, R20, R21 ;  /* 0x0000001514167221 */ /* 0x000fc80000000000 */
[----:B------:R-:W-:Y:S01]  /*0700*/  FMUL R15, R22, 2 ;  /* 0x40000000160f7820 */ /* 0x000fe20000400000 */
[----:B------:R-:W-:-:S03]  /*0710*/  FADD R20, -R20, R22 ;  /* 0x0000001614147221 */ /* 0x000fc60000000100 */
[----:B------:R-:W1:Y:S01]  /*0720*/  FRND R16, R15 ;  /* 0x0000000f00107307 */ /* 0x000e620000201000 */
[----:B------:R-:W-:Y:S01]  /*0730*/  FADD R21, R21, -R20 ;  /* 0x8000001415157221 */ /* 0x000fe20000000000 */
[----:B------:R-:W-:Y:S01]  /*0740*/  FFMA R22, R22, 2, -R15 ;  /* 0x4000000016167823 */ /* 0x000fe2000000080f */
[----:B------:R-:W-:-:S03]  /*0750*/  FSETP.GT.AND P3, PT, |R15|, 152, PT ;  /* 0x431800000f00780b */ /* 0x000fc60003f64200 */
[----:B------:R-:W-:Y:S01]  /*0760*/  FFMA R21, R21, 2, R22 ;  /* 0x4000000015157823 */ /* 0x000fe20000000016 */
[----:B-1----:R-:W-:Y:S01]  /*0770*/  FADD R20, R15, -R16 ;  /* 0x800000100f147221 */ /* 0x002fe20000000000 */
[----:B------:R-:W-:-:S03]  /*0780*/  FSETP.GT.AND P2, PT, R16, RZ, PT ;  /* 0x000000ff1000720b */ /* 0x000fc60003f44000 */
[----:B------:R-:W-:Y:S01]  /*0790*/  FADD R20, R20, R21 ;  /* 0x0000001514147221 */ /* 0x000fe20000000000 */
[----:B------:R-:W-:Y:S02]  /*07a0*/  SEL R16, RZ, 0x83000000, P2 ;  /* 0x83000000ff107807 */ /* 0x000fe40001000000 */
[----:B------:R-:W-:Y:S01]  /*07b0*/  FSETP.GEU.AND P2, PT, R15, RZ, PT ;  /* 0x000000ff0f00720b */ /* 0x000fe20003f4e000 */
[----:B------:R-:W-:Y:S01]  /*07c0*/  FFMA R21, R20, R23, 0.0013391353422775864601 ;  /* 0x3aaf85ed14157423 */ /* 0x000fe20000000017 */
[----:B------:R-:W-:-:S03]  /*07d0*/  IADD3 R22, PT, PT, R16, 0x7f000000, RZ ;  /* 0x7f00000010167810 */ /* 0x000fc60007ffe0ff */
[C---:B------:R-:W-:Y:S02]  /*07e0*/  FFMA R23, R20.reuse, R21, 0.0096188392490148544312 ;  /* 0x3c1d985614177423 */ /* 0x040fe40000000015 */
[----:B------:R1:W2:Y:S02]  /*07f0*/  F2I.NTZ R21, R15 ;  /* 0x0000000f00157305 */ /* 0x0002a40000203100 */
[----:B------:R-:W-:-:S04]  /*0800*/  FFMA R23, R20, R23, 0.055503588169813156128 ;  /* 0x3d6357bb14177423 */ /* 0x000fc80000000017 */
[----:B------:R-:W-:Y:S01]  /*0810*/  FFMA R23, R20, R23, 0.24022644758224487305 ;  /* 0x3e75fdec14177423 */ /* 0x000fe20000000017 */
[----:B-1----:R-:W-:-:S03]  /*0820*/  @!P0 FADD R15, R18, R18 ;  /* 0x00000012120f8221 */ /* 0x002fc60000000000 */
[----:B------:R-:W-:-:S04]  /*0830*/  FFMA R23, R20, R23, 0.69314718246459960938 ;  /* 0x3f31721814177423 */ /* 0x000fc80000000017 */
[----:B------:R-:W-:Y:S01]  /*0840*/  FFMA R23, R20, R23, 1 ;  /* 0x3f80000014177423 */ /* 0x000fe20000000017 */
[----:B--2---:R-:W-:Y:S02]  /*0850*/  LEA R21, R21, -R16, 0x17 ;  /* 0x8000001015157211 */ /* 0x004fe400078eb8ff */
[----:B------:R-:W-:Y:S01]  /*0860*/  FSEL R20, RZ, +INF , !P2 ;  /* 0x7f800000ff147808 */ /* 0x000fe20005000000 */
[----:B------:R-:W-:-:S04]  /*0870*/  FMUL R22, R22, R23 ;  /* 0x0000001716167220 */ /* 0x000fc80000400000 */
[----:B------:R-:W-:Y:S01]  /*0880*/  @!P3 FMUL R20, R21, R22 ;  /* 0x000000161514b220 */ /* 0x000fe20000400000 */
[----:B------:R-:W-:-:S07]  /*0890*/  @!P0 LOP3.LUT R20, R15, 0x7fffffff, RZ, 0xc0, !PT ;  /* 0x7fffffff0f148812 */ /* 0x000fce00078ec0ff */
.L_x_6:
[----:B------:R-:W-:Y:S05]  /*08a0*/  BSYNC.RECONVERGENT B1 ;  /* 0x0000000000017941 */ /* 0x000fea0003800200 */
.L_x_5:
[----:B------:R-:W-:Y:S04]  /*08b0*/  BSSY.RECONVERGENT B1, `(.L_x_7) ;  /* 0x0000043000017945 */ /* 0x000fe80003800200 */
[----:B------:R-:W-:Y:S05]  /*08c0*/  @!P1 BRA `(.L_x_8) ;  /* 0x0000000400049947 */ /* 0x000fea0003800000 */
[----:B------:R-:W-:-:S13]  /*08d0*/  FSETP.NAN.AND P0, PT, |R8|, |R8|, PT ;  /* 0x400000080800720b */ /* 0x000fda0003f08200 */
[----:B------:R-:W-:Y:S01]  /*08e0*/  @P0 FADD R9, R8, 2 ;  /* 0x4000000008090421 */ /* 0x000fe20000000000 */
[----:B------:R-:W-:Y:S06]  /*08f0*/  @P0 BRA `(.L_x_8) ;  /* 0x0000000000f80947 */ /* 0x000fec0003800000 */
[C---:B------:R-:W-:Y:S01]  /*0900*/  FMUL R9, |R8|.reuse, 16777216 ;  /* 0x4b80000008097820 */ /* 0x040fe20000400200 */
[----:B------:R-:W-:Y:S01]  /*0910*/  FSETP.GEU.AND P0, PT, |R8|, 1.175494350822287508e-38, PT ;  /* 0x008000000800780b */ /* 0x000fe20003f0e200 */
[----:B------:R-:W-:-:S03]  /*0920*/  HFMA2 R26, -RZ, RZ, 0.771484375, 0.21533203125 ;  /* 0x3a2c32e4ff1a7431 */ /* 0x000fc600000001ff */
[----:B------:R-:W-:Y:S02]  /*0930*/  FSEL R9, R9, |R8|, !P0 ;  /* 0x4000000809097208 */ /* 0x000fe40004000000 */
[----:B------:R-:W-:Y:S02]  /*0940*/  FSEL R21, RZ, -24, P0 ;  /* 0xc1c00000ff157808 */ /* 0x000fe40000000000 */
[----:B------:R-:W-:Y:S02]  /*0950*/  IADD3 R15, PT, PT, R9, -0x3f3504f3, RZ ;  /* 0xc0cafb0d090f7810 */ /* 0x000fe40007ffe0ff */
[C---:B------:R-:W-:Y:S02]  /*0960*/  FSETP.NEU.AND P0, PT, |R8|.reuse, +INF , PT ;  /* 0x7f8000000800780b */ /* 0x040fe40003f0d200 */
[----:B------:R-:W-:Y:S02]  /*0970*/  LOP3.LUT R16, R15, 0xff800000, RZ, 0xc0, !PT ;  /* 0xff8000000f107812 */ /* 0x000fe400078ec0ff */
[----:B------:R-:W-:-:S02]  /*0980*/  FSETP.NEU.AND P0, PT, R8, RZ, P0 ;  /* 0x000000ff0800720b */ /* 0x000fc4000070d000 */
[-C--:B------:R-:W-:Y:S02]  /*0990*/  IADD3 R15, PT, PT, R9, -R16.reuse, RZ ;  /* 0x80000010090f7210 */ /* 0x080fe40007ffe0ff */
[----:B------:R-:W-:-:S03]  /*09a0*/  I2FP.F32.S32 R16, R16 ;  /* 0x0000001000107245 */ /* 0x000fc60000201400 */
[C---:B------:R-:W-:Y:S01]  /*09b0*/  FADD R9, R15.reuse, 1 ;  /* 0x3f8000000f097421 */ /* 0x040fe20000000000 */
[----:B--2---:R-:W-:-:S04]  /*09c0*/  FADD R24, R15, -1 ;  /* 0xbf8000000f187421 */ /* 0x004fc80000000000 */
[----:B------:R-:W-:Y:S01]  /*09d0*/  FADD R22, R24, R24 ;  /* 0x0000001818167221 */ /* 0x000fe20000000000 */
[----:B------:R-:W1:Y:S01]  /*09e0*/  MUFU.RCP R9, R9 ;  /* 0x0000000900097308 */ /* 0x000e620000001000 */
[----:B------:R-:W-:Y:S02]  /*09f0*/  @!P0 FADD R8, R8, R8 ;  /* 0x0000000808088221 */ /* 0x000fe40000000000 */
[----:B-1----:R-:W-:-:S04]  /*0a00*/  FMUL R15, R9, R22 ;  /* 0x00000016090f7220 */ /* 0x002fc80000400000 */
[----:B------:R-:W-:-:S04]  /*0a10*/  FADD R22, R24, -R15 ;  /* 0x8000000f18167221 */ /* 0x000fc80000000000 */
[----:B------:R-:W-:Y:S01]  /*0a20*/  FADD R23, R22, R22 ;  /* 0x0000001616177221 */ /* 0x000fe20000000000 */
[----:B------:R-:W-:Y:S01]  /*0a30*/  FFMA R22, R16, 1.1920928955078125e-07, R21 ;  /* 0x3400000010167823 */ /* 0x000fe20000000015 */
[CC--:B------:R-:W-:Y:S02]  /*0a40*/  FMUL R21, R15.reuse, R15.reuse ;  /* 0x0000000f0f157220 */ /* 0x0c0fe40000400000 */
[----:B------:R-:W-:Y:S01]  /*0a50*/  FFMA R24, R24, -R15, R23 ;  /* 0x8000000f18187223 */ /* 0x000fe20000000017 */
[----:B------:R-:W-:Y:S01]  /*0a60*/  FFMA R16, R15, 1.4426950216293334961, R22 ;  /* 0x3fb8aa3b0f107823 */ /* 0x000fe20000000016 */
[----:B------:R-:W-:Y:S02]  /*0a70*/  FFMA R26, R21, R26, 0.0032181653659790754318 ;  /* 0x3b52e7db151a7423 */ /* 0x000fe4000000001a */
[----:B------:R-:W-:Y:S01]  /*0a80*/  FMUL R24, R9, R24 ;  /* 0x0000001809187220 */ /* 0x000fe20000400000 */
[----:B------:R-:W-:Y:S01]  /*0a90*/  FADD R22, R22, -R16 ;  /* 0x8000001016167221 */ /* 0x000fe20000000000 */
[----:B------:R-:W-:-:S03]  /*0aa0*/  FFMA R26, R21, R26, 0.018033718690276145935 ;  /* 0x3c93bb73151a7423 */ /* 0x000fc6000000001a */
[----:B------:R-:W-:Y:S01]  /*0ab0*/  FFMA R23, R15, 1.4426950216293334961, R22 ;  /* 0x3fb8aa3b0f177823 */ /* 0x000fe20000000016 */
[----:B------:R-:W-:-:S03]  /*0ac0*/  FFMA R26, R21, R26, 0.12022458761930465698 ;  /* 0x3df6384f151a7423 */ /* 0x000fc6000000001a */
[----:B------:R-:W-:Y:S01]  /*0ad0*/  FFMA R22, R24, 1.4426950216293334961, R23 ;  /* 0x3fb8aa3b18167823 */ /* 0x000fe20000000017 */
[----:B------:R-:W-:-:S03]  /*0ae0*/  FMUL R26, R21, R26 ;  /* 0x0000001a151a7220 */ /* 0x000fc60000400000 */
[----:B------:R-:W-:Y:S01]  /*0af0*/  FFMA R21, R15, 1.9251366722983220825e-08, R22 ;  /* 0x32a55e340f157823 */ /* 0x000fe20000000016 */
[----:B------:R-:W-:-:S04]  /*0b00*/  FMUL R9, R26, 3 ;  /* 0x404000001a097820 */ /* 0x000fc80000400000 */
[----:B------:R-:W-:-:S04]  /*0b10*/  FFMA R9, R24, R9, R21 ;  /* 0x0000000918097223 */ /* 0x000fc80000000015 */
[----:B------:R-:W-:-:S04]  /*0b20*/  FFMA R15, R15, R26, R9 ;  /* 0x0000001a0f0f7223 */ /* 0x000fc80000000009 */
[----:B------:R-:W-:-:S04]  /*0b30*/  FADD R24, R16, R15 ;  /* 0x0000000f10187221 */ /* 0x000fc80000000000 */
[----:B------:R-:W-:Y:S01]  /*0b40*/  FMUL R9, R24, 2 ;  /* 0x4000000018097820 */ /* 0x000fe20000400000 */
[----:B------:R-:W-:-:S03]  /*0b50*/  FADD R16, -R16, R24 ;  /* 0x0000001810107221 */ /* 0x000fc60000000100 */
[----:B------:R-:W1:Y:S01]  /*0b60*/  FRND R22, R9 ;  /* 0x0000000900167307 */ /* 0x000e620000201000 */
[----:B------:R-:W-:Y:S01]  /*0b70*/  FADD R15, R15, -R16 ;  /* 0x800000100f0f7221 */ /* 0x000fe20000000000 */
[----:B------:R-:W-:Y:S01]  /*0b80*/  FFMA R24, R24, 2, -R9 ;  /* 0x4000000018187823 */ /* 0x000fe20000000809 */
[----:B------:R-:W-:Y:S02]  /*0b90*/  MOV R16, 0x391fcb8e ;  /* 0x391fcb8e00107802 */ /* 0x000fe40000000f00 */
[----:B------:R-:W-:Y:S01]  /*0ba0*/  FSETP.GT.AND P2, PT, |R9|, 152, PT ;  /* 0x431800000900780b */ /* 0x000fe20003f44200 */
[----:B------:R-:W-:Y:S02]  /*0bb0*/  FFMA R24, R15, 2, R24 ;  /* 0x400000000f187823 */ /* 0x000fe40000000018 */
[----:B------:R-:W2:Y:S01]  /*0bc0*/  F2I.NTZ R21, R9 ;  /* 0x0000000900157305 */ /* 0x000ea20000203100 */
[----:B-1----:R-:W-:Y:S01]  /*0bd0*/  FADD R15, R9, -R22 ;  /* 0x80000016090f7221 */ /* 0x002fe20000000000 */
[----:B------:R-:W-:-:S03]  /*0be0*/  FSETP.GT.AND P1, PT, R22, RZ, PT ;  /* 0x000000ff1600720b */ /* 0x000fc60003f24000 */
[----:B------:R-:W-:-:S04]  /*0bf0*/  FADD R15, R15, R24 ;  /* 0x000000180f0f7221 */ /* 0x000fc80000000000 */
[----:B------:R-:W-:-:S04]  /*0c00*/  FFMA R16, R15, R16, 0.0013391353422775864601 ;  /* 0x3aaf85ed0f107423 */ /* 0x000fc80000000010 */
[----:B------:R-:W-:-:S04]  /*0c10*/  FFMA R16, R15, R16, 0.0096188392490148544312 ;  /* 0x3c1d98560f107423 */ /* 0x000fc80000000010 */
[----:B------:R-:W-:-:S04]  /*0c20*/  FFMA R16, R15, R16, 0.055503588169813156128 ;  /* 0x3d6357bb0f107423 */ /* 0x000fc80000000010 */
[----:B------:R-:W-:Y:S01]  /*0c30*/  FFMA R22, R15, R16, 0.24022644758224487305 ;  /* 0x3e75fdec0f167423 */ /* 0x000fe20000000010 */
[----:B------:R-:W-:Y:S02]  /*0c40*/  SEL R16, RZ, 0x83000000, P1 ;  /* 0x83000000ff107807 */ /* 0x000fe40000800000 */
[----:B------:R-:W-:Y:S01]  /*0c50*/  FSETP.GEU.AND P1, PT, R9, RZ, PT ;  /* 0x000000ff0900720b */ /* 0x000fe20003f2e000 */
[----:B------:R-:W-:Y:S01]  /*0c60*/  FFMA R24, R15, R22, 0.69314718246459960938 ;  /* 0x3f3172180f187423 */ /* 0x000fe20000000016 */
[----:B------:R-:W-:Y:S02]  /*0c70*/  IADD3 R22, PT, PT, R16, 0x7f000000, RZ ;  /* 0x7f00000010167810 */ /* 0x000fe40007ffe0ff */
[----:B--2---:R-:W-:Y:S01]  /*0c80*/  LEA R21, R21, -R16, 0x17 ;  /* 0x8000001015157211 */ /* 0x004fe200078eb8ff */
[----:B------:R-:W-:Y:S01]  /*0c90*/  FFMA R15, R15, R24, 1 ;  /* 0x3f8000000f0f7423 */ /* 0x000fe20000000018 */
[----:B------:R-:W-:-:S03]  /*0ca0*/  FSEL R9, RZ, +INF , !P1 ;  /* 0x7f800000ff097808 */ /* 0x000fc60004800000 */
[----:B------:R-:W-:-:S04]  /*0cb0*/  FMUL R22, R22, R15 ;  /* 0x0000000f16167220 */ /* 0x000fc80000400000 */
[----:B------:R-:W-:Y:S01]  /*0cc0*/  @!P2 FMUL R9, R21, R22 ;  /* 0x000000161509a220 */ /* 0x000fe20000400000 */
[----:B------:R-:W-:-:S07]  /*0cd0*/  @!P0 LOP3.LUT R9, R8, 0x7fffffff, RZ, 0xc0, !PT ;  /* 0x7fffffff08098812 */ /* 0x000fce00078ec0ff */
.L_x_8:
[----:B------:R-:W-:Y:S05]  /*0ce0*/  BSYNC.RECONVERGENT B1 ;  /* 0x0000000000017941 */ /* 0x000fea0003800200 */
.L_x_7:
[----:B------:R-:W-:Y:S01]  /*0cf0*/  FADD R8, R9, R20 ;  /* 0x0000001409087221 */ /* 0x000fe20000000000 */
[----:B------:R-:W-:Y:S03]  /*0d00*/  BSSY.RECONVERGENT B1, `(.L_x_9) ;  /* 0x0000048000017945 */ /* 0x000fe60003800200 */
[C---:B------:R-:W-:Y:S01]  /*0d10*/  FMUL R15, |R8|.reuse, 16777216 ;  /* 0x4b800000080f7820 */ /* 0x040fe20000400200 */
[C---:B------:R-:W-:Y:S02]  /*0d20*/  FSETP.GEU.AND P0, PT, |R8|.reuse, 1.175494350822287508e-38, PT ;  /* 0x008000000800780b */ /* 0x040fe40003f0e200 */
[----:B------:R-:W-:Y:S02]  /*0d30*/  FSETP.NEU.AND P2, PT, R8, 1, PT ;  /* 0x3f8000000800780b */ /* 0x000fe40003f4d000 */
[----:B------:R-:W-:-:S04]  /*0d40*/  FSEL R15, R15, |R8|, !P0 ;  /* 0x400000080f0f7208 */ /* 0x000fc80004000000 */
[----:B------:R-:W-:-:S04]  /*0d50*/  IADD3 R16, PT, PT, R15, -0x3f3504f3, RZ ;  /* 0xc0cafb0d0f107810 */ /* 0x000fc80007ffe0ff */
[----:B------:R-:W-:-:S04]  /*0d60*/  LOP3.LUT R16, R16, 0xff800000, RZ, 0xc0, !PT ;  /* 0xff80000010107812 */ /* 0x000fc800078ec0ff */
[-C--:B------:R-:W-:Y:S02]  /*0d70*/  IADD3 R15, PT, PT, R15, -R16.reuse, RZ ;  /* 0x800000100f0f7210 */ /* 0x080fe40007ffe0ff */
[----:B--2---:R-:W-:Y:S01]  /*0d80*/  I2FP.F32.S32 R25, R16 ;  /* 0x0000001000197245 */ /* 0x004fe20000201400 */
[----:B------:R-:W-:Y:S02]  /*0d90*/  HFMA2 R16, -RZ, RZ, 0.771484375, 0.21533203125 ;  /* 0x3a2c32e4ff107431 */ /* 0x000fe400000001ff */
[C---:B------:R-:W-:Y:S01]  /*0da0*/  FADD R21, R15.reuse, 1 ;  /* 0x3f8000000f157421 */ /* 0x040fe20000000000 */
[----:B------:R-:W-:-:S04]  /*0db0*/  FADD R24, R15, -1 ;  /* 0xbf8000000f187421 */ /* 0x000fc80000000000 */
[----:B------:R-:W-:Y:S01]  /*0dc0*/  FADD R22, R24, R24 ;  /* 0x0000001818167221 */ /* 0x000fe20000000000 */
[----:B------:R-:W1:Y:S03]  /*0dd0*/  MUFU.RCP R21, R21 ;  /* 0x0000001500157308 */ /* 0x000e660000001000 */
[----:B-1----:R-:W-:-:S04]  /*0de0*/  FMUL R15, R21, R22 ;  /* 0x00000016150f7220 */ /* 0x002fc80000400000 */
[----:B------:R-:W-:-:S04]  /*0df0*/  FADD R22, R24, -R15 ;  /* 0x8000000f18167221 */ /* 0x000fc80000000000 */
[----:B------:R-:W-:Y:S01]  /*0e00*/  FADD R23, R22, R22 ;  /* 0x0000001616177221 */ /* 0x000fe20000000000 */
[----:B------:R-:W-:-:S03]  /*0e10*/  FSEL R22, RZ, -24, P0 ;  /* 0xc1c00000ff167808 */ /* 0x000fc60000000000 */
[-C--:B------:R-:W-:Y:S01]  /*0e20*/  FFMA R26, R24, -R15.reuse, R23 ;  /* 0x8000000f181a7223 */ /* 0x080fe20000000017 */
[----:B------:R-:W-:Y:S01]  /*0e30*/  FMUL R23, R15, R15 ;  /* 0x0000000f0f177220 */ /* 0x000fe20000400000 */
[----:B------:R-:W-:Y:S02]  /*0e40*/  FFMA R24, R25, 1.1920928955078125e-07, R22 ;  /* 0x3400000019187823 */ /* 0x000fe40000000016 */
[----:B------:R-:W-:Y:S01]  /*0e50*/  FMUL R22, R21, R26 ;  /* 0x0000001a15167220 */ /* 0x000fe20000400000 */
[----:B------:R-:W-:Y:S01]  /*0e60*/  FFMA R26, R23, R16, 0.0032181653659790754318 ;  /* 0x3b52e7db171a7423 */ /* 0x000fe20000000010 */
[----:B------:R-:W-:-:S03]  /*0e70*/  FFMA R21, R15, 1.4426950216293334961, R24 ;  /* 0x3fb8aa3b0f157823 */ /* 0x000fc60000000018 */
[----:B------:R-:W-:Y:S01]  /*0e80*/  FFMA R26, R23, R26, 0.018033718690276145935 ;  /* 0x3c93bb73171a7423 */ /* 0x000fe2000000001a */
[----:B------:R-:W-:-:S03]  /*0e90*/  FADD R24, R24, -R21 ;  /* 0x8000001518187221 */ /* 0x000fc60000000000 */
[----:B------:R-:W-:Y:S01]  /*0ea0*/  FFMA R26, R23, R26, 0.12022458761930465698 ;  /* 0x3df6384f171a7423 */ /* 0x000fe2000000001a */
[----:B------:R-:W-:-:S03]  /*0eb0*/  FFMA R25, R15, 1.4426950216293334961, R24 ;  /* 0x3fb8aa3b0f197823 */ /* 0x000fc60000000018 */
[----:B------:R-:W-:Y:S01]  /*0ec0*/  FMUL R26, R23, R26 ;  /* 0x0000001a171a7220 */ /* 0x000fe20000400000 */
[----:B------:R-:W-:-:S04]  /*0ed0*/  FFMA R24, R22, 1.4426950216293334961, R25 ;  /* 0x3fb8aa3b16187823 */ /* 0x000fc80000000019 */
        /* <DEDUP_REMOVED lines=9> */
[----:B------:R-:W-:Y:S01]  /*0f70*/  FADD R24, R15, -R22 ;  /* 0x800000160f187221 */ /* 0x000fe20000000000 */
[----:B------:R-:W-:Y:S02]  /*0f80*/  MOV R15, 0x391fcb8e ;  /* 0x391fcb8e000f7802 */ /* 0x000fe40000000f00 */
[C---:B------:R-:W-:Y:S01]  /*0f90*/  FSETP.GEU.AND P1, PT, R22.reuse, RZ, PT ;  /* 0x000000ff1600720b */ /* 0x040fe20003f2e000 */
[----:B------:R-:W-:Y:S01]  /*0fa0*/  FADD R24, R21, R24 ;  /* 0x0000001815187221 */ /* 0x000fe20000000000 */
[----:B-1----:R-:W-:Y:S01]  /*0fb0*/  FADD R21, R22, -R23 ;  /* 0x8000001716157221 */ /* 0x002fe20000000000 */
[----:B------:R-:W-:Y:S02]  /*0fc0*/  FSETP.GT.AND P0, PT, R23, RZ, PT ;  /* 0x000000ff1700720b */ /* 0x000fe40003f04000 */
[----:B------:R-:W1:Y:S01]  /*0fd0*/  F2I.NTZ R23, R22 ;  /* 0x0000001600177305 */ /* 0x000e620000203100 */
[----:B------:R-:W-:Y:S01]  /*0fe0*/  FADD R24, R24, R21 ;  /* 0x0000001518187221 */ /* 0x000fe20000000000 */
[----:B------:R-:W-:-:S02]  /*0ff0*/  SEL R26, RZ, 0x83000000, P0 ;  /* 0x83000000ff1a7807 */ /* 0x000fc40000000000 */
[----:B------:R-:W-:Y:S01]  /*1000*/  FSETP.GT.AND P0, PT, |R22|, 152, PT ;  /* 0x431800001600780b */ /* 0x000fe20003f04200 */
[----:B------:R-:W-:-:S04]  /*1010*/  FFMA R21, R24, R15, 0.0013391353422775864601 ;  /* 0x3aaf85ed18157423 */ /* 0x000fc8000000000f */
[----:B------:R-:W-:-:S04]  /*1020*/  FFMA R21, R24, R21, 0.0096188392490148544312 ;  /* 0x3c1d985618157423 */ /* 0x000fc80000000015 */
[----:B------:R-:W-:-:S04]  /*1030*/  FFMA R21, R24, R21, 0.055503588169813156128 ;  /* 0x3d6357bb18157423 */ /* 0x000fc80000000015 */
[----:B------:R-:W-:-:S04]  /*1040*/  FFMA R21, R24, R21, 0.24022644758224487305 ;  /* 0x3e75fdec18157423 */ /* 0x000fc80000000015 */
[----:B------:R-:W-:-:S04]  /*1050*/  FFMA R21, R24, R21, 0.69314718246459960938 ;  /* 0x3f31721818157423 */ /* 0x000fc80000000015 */
[----:B------:R-:W-:Y:S01]  /*1060*/  FFMA R21, R24, R21, 1 ;  /* 0x3f80000018157423 */ /* 0x000fe20000000015 */
[----:B------:R-:W-:Y:S02]  /*1070*/  IADD3 R24, PT, PT, R26, 0x7f000000, RZ ;  /* 0x7f0000001a187810 */ /* 0x000fe40007ffe0ff */
[----:B-1----:R-:W-:-:S03]  /*1080*/  LEA R26, R23, -R26, 0x17 ;  /* 0x8000001a171a7211 */ /* 0x002fc600078eb8ff */
[----:B------:R-:W-:-:S04]  /*1090*/  FMUL R21, R21, R24 ;  /* 0x0000001815157220 */ /* 0x000fc80000400000 */
[----:B------:R-:W-:Y:S01]  /*10a0*/  FMUL R26, R21, R26 ;  /* 0x0000001a151a7220 */ /* 0x000fe20000400000 */
[----:B------:R-:W-:Y:S01]  /*10b0*/  HFMA2 R21, -RZ, RZ, 1.875, 0 ;  /* 0x3f800000ff157431 */ /* 0x000fe200000001ff */
[----:B------:R-:W-:Y:S01]  /*10c0*/  @P0 FSEL R26, RZ, +INF , !P1 ;  /* 0x7f800000ff1a0808 */ /* 0x000fe20004800000 */
[----:B------:R-:W-:Y:S06]  /*10d0*/  @!P2 BRA `(.L_x_10) ;  /* 0x000000000028a947 */ /* 0x000fec0003800000 */
[----:B------:R-:W-:-:S13]  /*10e0*/  FSETP.NAN.AND P0, PT, |R8|, |R8|, PT ;  /* 0x400000080800720b */ /* 0x000fda0003f08200 */
[----:B------:R-:W-:Y:S01]  /*10f0*/  @P0 FADD R21, R8, 1 ;  /* 0x3f80000008150421 */ /* 0x000fe20000000000 */
[----:B------:R-:W-:Y:S06]  /*1100*/  @P0 BRA `(.L_x_10) ;  /* 0x00000000001c0947 */ /* 0x000fec0003800000 */
[----:B------:R-:W-:-:S04]  /*1110*/  FSETP.NEU.AND P0, PT, |R8|, +INF , PT ;  /* 0x7f8000000800780b */ /* 0x000fc80003f0d200 */
[----:B------:R-:W-:-:S13]  /*1120*/  FSETP.NEU.AND P0, PT, R8, RZ, P0 ;  /* 0x000000ff0800720b */ /* 0x000fda000070d000 */
[----:B------:R-:W-:Y:S01]  /*1130*/  @!P0 FADD R21, R8, R8 ;  /* 0x0000000808158221 */ /* 0x000fe20000000000 */
[----:B------:R-:W-:Y:S06]  /*1140*/  @!P0 BRA `(.L_x_10) ;  /* 0x00000000000c8947 */ /* 0x000fec0003800000 */
[----:B------:R-:W-:Y:S02]  /*1150*/  FSETP.GEU.AND P0, PT, R20, -R9, PT ;  /* 0x800000091400720b */ /* 0x000fe40003f0e000 */
[----:B------:R-:W-:-:S11]  /*1160*/  MOV R21, R26 ;  /* 0x0000001a00157202 */ /* 0x000fd60000000f00 */
[----:B------:R-:W-:-:S07]  /*1170*/  @!P0 FADD R21, -R26, -RZ ;  /* 0x800000ff1a158221 */ /* 0x000fce0000000100 */
.L_x_10:
[----:B------:R-:W-:Y:S05]  /*1180*/  BSYNC.RECONVERGENT B1 ;  /* 0x0000000000017941 */ /* 0x000fea0003800200 */
.L_x_9:
[----:B------:R-:W-:Y:S01]  /*1190*/  FMUL R18, R18, -39.5 ;  /* 0xc21e000012127820 */ /* 0x000fe20000400000 */
[----:B------:R-:W1:Y:S01]  /*11a0*/  LDC.64 R8, c[0x0][0x3b8] ;  /* 0x0000ee00ff087b82 */ /* 0x000e620000000a00 */
[----:B------:R-:W-:-:S04]  /*11b0*/  IMAD.WIDE R10, R13, 0x4, R10 ;  /* 0x000000040d0a7825 */ /* 0x000fc800078e020a */
[----:B------:R-:W-:-:S04]  /*11c0*/  FMUL R18, R18, R21 ;  /* 0x0000001512127220 */ /* 0x000fc80000400000 */
[----:B0----5:R-:W-:-:S05]  /*11d0*/  FFMA R23, R18, R12, R19 ;  /* 0x0000000c12177223 */ /* 0x021fca0000000013 */
[----:B------:R0:W-:Y:S04]  /*11e0*/  STG.E desc[UR8][R10.64], R23 ;  /* 0x000000170a007986 */ /* 0x0001e8000c101908 */
[----:B------:R-:W2:Y:S04]  /*11f0*/  LDG.E R18, desc[UR8][R2.64] ;  /* 0x0000000802127981 */ /* 0x000ea8000c1e1900 */
[----:B------:R-:W3:Y:S01]  /*1200*/  LDG.E R19, desc[UR8][R4.64] ;  /* 0x0000000804137981 */ /* 0x000ee2000c1e1900 */
[----:B-1----:R-:W-:-:S05]  /*1210*/  IMAD.WIDE R8, R17, 0x4, R8 ;  /* 0x0000000411087825 */ /* 0x002fca00078e0208 */
[----:B------:R0:W5:Y:S01]  /*1220*/  LDG.E R17, desc[UR8][R8.64] ;  /* 0x0000000808117981 */ /* 0x000162000c1e1900 */
[----:B------:R-:W-:Y:S01]  /*1230*/  BSSY.RECONVERGENT B1, `(.L_x_11) ;  /* 0x0000045000017945 */ /* 0x000fe20003800200 */
[----:B------:R-:W-:Y:S01]  /*1240*/  HFMA2 R20, -RZ, RZ, 1.875, 0 ;  /* 0x3f800000ff147431 */ /* 0x000fe200000001ff */
[----:B------:R-:W-:Y:S02]  /*1250*/  MOV R21, 0x3f800000 ;  /* 0x3f80000000157802 */ /* 0x000fe40000000f00 */
[----:B--2---:R-:W-:Y:S02]  /*1260*/  FSETP.NEU.AND P0, PT, R18, 1, PT ;  /* 0x3f8000001200780b */ /* 0x004fe40003f0d000 */
[----:B---3--:R-:W-:-:S11]  /*1270*/  FSETP.NEU.AND P1, PT, R19, 1, PT ;  /* 0x3f8000001300780b */ /* 0x008fd60003f2d000 */
[----:B0-----:R-:W-:Y:S05]  /*1280*/  @!P0 BRA `(.L_x_12) ;  /* 0x0000000000fc8947 */ /* 0x001fea0003800000 */
[----:B------:R-:W-:-:S13]  /*1290*/  FSETP.NAN.AND P0, PT, |R18|, |R18|, PT ;  /* 0x400000121200720b */ /* 0x000fda0003f08200 */
[----:B------:R-:W-:Y:S01]  /*12a0*/  @P0 FADD R21, R18, 2 ;  /* 0x4000000012150421 */ /* 0x000fe20000000000 */
[----:B------:R-:W-:Y:S06]  /*12b0*/  @P0 BRA `(.L_x_12) ;  /* 0x0000000000f00947 */ /* 0x000fec0003800000 */
[C---:B------:R-:W-:Y:S01]  /*12c0*/  FMUL R21, |R18|.reuse, 16777216 ;  /* 0x4b80000012157820 */ /* 0x040fe20000400200 */
[----:B------:R-:W-:-:S04]  /*12d0*/  FSETP.GEU.AND P0, PT, |R18|, 1.175494350822287508e-38, PT ;  /* 0x008000001200780b */ /* 0x000fc80003f0e200 */
[----:B------:R-:W-:-:S04]  /*12e0*/  FSEL R21, R21, |R18|, !P0 ;  /* 0x4000001215157208 */ /* 0x000fc80004000000 */
[----:B------:R-:W-:-:S04]  /*12f0*/  IADD3 R22, PT, PT, R21, -0x3f3504f3, RZ ;  /* 0xc0cafb0d15167810 */ /* 0x000fc80007ffe0ff */
[----:B------:R-:W-:-:S04]  /*1300*/  LOP3.LUT R24, R22, 0xff800000, RZ, 0xc0, !PT ;  /* 0xff80000016187812 */ /* 0x000fc800078ec0ff */
[-C--:B------:R-:W-:Y:S02]  /*1310*/  IADD3 R21, PT, PT, R21, -R24.reuse, RZ ;  /* 0x8000001815157210 */ /* 0x080fe40007ffe0ff */
[----:B------:R-:W-:-:S03]  /*1320*/  I2FP.F32.S32 R24, R24 ;  /* 0x0000001800187245 */ /* 0x000fc60000201400 */
[C---:B------:R-:W-:Y:S01]  /*1330*/  FADD R22, R21.reuse, 1 ;  /* 0x3f80000015167421 */ /* 0x040fe20000000000 */
[----:B------:R-:W-:-:S04]  /*1340*/  FADD R26, R21, -1 ;  /* 0xbf800000151a7421 */ /* 0x000fc80000000000 */
[----:B------:R-:W-:Y:S01]  /*1350*/  FADD R21, R26, R26 ;  /* 0x0000001a1a157221 */ /* 0x000fe20000000000 */
[----:B------:R-:W0:Y:S03]  /*1360*/  MUFU.RCP R22, R22 ;  /* 0x0000001600167308 */ /* 0x000e260000001000 */
[----:B0-----:R-:W-:-:S04]  /*1370*/  FMUL R21, R22, R21 ;  /* 0x0000001516157220 */ /* 0x001fc80000400000 */
[----:B------:R-:W-:-:S04]  /*1380*/  FADD R23, R26, -R21 ;  /* 0x800000151a177221 */ /* 0x000fc80000000000 */
[----:B------:R-:W-:Y:S01]  /*1390*/  FADD R25, R23, R23 ;  /* 0x0000001717197221 */ /* 0x000fe20000000000 */
[----:B------:R-:W-:Y:S02]  /*13a0*/  FSEL R23, RZ, -24, P0 ;  /* 0xc1c00000ff177808 */ /* 0x000fe40000000000 */
[----:B------:R-:W-:Y:S01]  /*13b0*/  FSETP.NEU.AND P0, PT, |R18|, +INF , PT ;  /* 0x7f8000001200780b */ /* 0x000fe20003f0d200 */
[-C--:B------:R-:W-:Y:S02]  /*13c0*/  FFMA R25, R26, -R21.reuse, R25 ;  /* 0x800000151a197223 */ /* 0x080fe40000000019 */
[----:B------:R-:W-:Y:S01]  /*13d0*/  FFMA R26, R24, 1.1920928955078125e-07, R23 ;  /* 0x34000000181a7823 */ /* 0x000fe20000000017 */
[C---:B------:R-:W-:Y:S01]  /*13e0*/  FMUL R23, R21.reuse, R21 ;  /* 0x0000001515177220 */ /* 0x040fe20000400000 */
[----:B------:R-:W-:Y:S01]  /*13f0*/  FMUL R24, R22, R25 ;  /* 0x0000001916187220 */ /* 0x000fe20000400000 */
[----:B------:R-:W-:Y:S01]  /*1400*/  FSETP.NEU.AND P0, PT, R18, RZ, P0 ;  /* 0x000000ff1200720b */ /* 0x000fe2000070d000 */
[----:B------:R-:W-:Y:S01]  /*1410*/  FFMA R22, R21, 1.4426950216293334961, R26 ;  /* 0x3fb8aa3b15167823 */ /* 0x000fe2000000001a */
[----:B------:R-:W-:-:S03]  /*1420*/  FFMA R28, R23, R16, 0.0032181653659790754318 ;  /* 0x3b52e7db171c7423 */ /* 0x000fc60000000010 */
        /* <DEDUP_REMOVED lines=13> */
[----:B------:R-:W0:Y:S01]  /*1500*/  FRND R21, R24 ;  /* 0x0000001800157307 */ /* 0x000e220000201000 */
[----:B------:R-:W-:Y:S01]  /*1510*/  FADD R22, R23, -R22 ;  /* 0x8000001617167221 */ /* 0x000fe20000000000 */
[----:B------:R-:W-:Y:S01]  /*1520*/  FFMA R25, R25, 2, -R24 ;  /* 0x4000000019197823 */ /* 0x000fe20000000818 */
[----:B------:R-:W-:-:S03]  /*1530*/  FSETP.GT.AND P3, PT, |R24|, 152, PT ;  /* 0x431800001800780b */ /* 0x000fc60003f64200 */
[----:B------:R-:W-:Y:S02]  /*1540*/  FFMA R25, R22, 2, R25 ;  /* 0x4000000016197823 */ /* 0x000fe40000000019 */
[----:B------:R-:W1:Y:S01]  /*1550*/  F2I.NTZ R26, R24 ;  /* 0x00000018001a7305 */ /* 0x000e620000203100 */
[----:B0-----:R-:W-:Y:S01]  /*1560*/  FADD R22, R24, -R21 ;  /* 0x8000001518167221 */ /* 0x001fe20000000000 */
[----:B------:R-:W-:-:S03]  /*1570*/  FSETP.GT.AND P2, PT, R21, RZ, PT ;  /* 0x000000ff1500720b */ /* 0x000fc60003f44000 */
[----:B------:R-:W-:Y:S01]  /*1580*/  FADD R22, R22, R25 ;  /* 0x0000001916167221 */ /* 0x000fe20000000000 */
[----:B------:R-:W-:Y:S02]  /*1590*/  SEL R21, RZ, 0x83000000, P2 ;  /* 0x83000000ff157807 */ /* 0x000fe40001000000 */
[----:B------:R-:W-:Y:S01]  /*15a0*/  FSETP.GEU.AND P2, PT, R24, RZ, PT ;  /* 0x000000ff1800720b */ /* 0x000fe20003f4e000 */
[----:B------:R-:W-:Y:S01]  /*15b0*/  FFMA R23, R22, R15, 0.0013391353422775864601 ;  /* 0x3aaf85ed16177423 */ /* 0x000fe2000000000f */
[----:B-1----:R-:W-:-:S03]  /*15c0*/  LEA R26, R26, -R21, 0x17 ;  /* 0x800000151a1a7211 */ /* 0x002fc600078eb8ff */
[----:B------:R-:W-:-:S04]  /*15d0*/  FFMA R23, R22, R23, 0.0096188392490148544312 ;  /* 0x3c1d985616177423 */ /* 0x000fc80000000017 */
[----:B------:R-:W-:-:S04]  /*15e0*/  FFMA R23, R22, R23, 0.055503588169813156128 ;  /* 0x3d6357bb16177423 */ /* 0x000fc80000000017 */
[----:B------:R-:W-:-:S04]  /*15f0*/  FFMA R23, R22, R23, 0.24022644758224487305 ;  /* 0x3e75fdec16177423 */ /* 0x000fc80000000017 */
[----:B------:R-:W-:-:S04]  /*1600*/  FFMA R23, R22, R23, 0.69314718246459960938 ;  /* 0x3f31721816177423 */ /* 0x000fc80000000017 */
[----:B------:R-:W-:Y:S01]  /*1610*/  FFMA R23, R22, R23, 1 ;  /* 0x3f80000016177423 */ /* 0x000fe20000000017 */
[----:B------:R-:W-:Y:S02]  /*1620*/  IADD3 R22, PT, PT, R21, 0x7f000000, RZ ;  /* 0x7f00000015167810 */ /* 0x000fe40007ffe0ff */
[----:B------:R-:W-:-:S03]  /*1630*/  FSEL R21, RZ, +INF , !P2 ;  /* 0x7f800000ff157808 */ /* 0x000fc60005000000 */
[----:B------:R-:W-:Y:S01]  /*1640*/  FMUL R23, R22, R23 ;  /* 0x0000001716177220 */ /* 0x000fe20000400000 */
[----:B------:R-:W-:-:S03]  /*1650*/  @!P0 FADD R22, R18, R18 ;  /* 0x0000001212168221 */ /* 0x000fc60000000000 */
[----:B------:R-:W-:Y:S02]  /*1660*/  @!P3 FMUL R21, R26, R23 ;  /* 0x000000171a15b220 */ /* 0x000fe40000400000 */
[----:B------:R-:W-:-:S07]  /*1670*/  @!P0 LOP3.LUT R21, R22, 0x7fffffff, RZ, 0xc0, !PT ;  /* 0x7fffffff16158812 */ /* 0x000fce00078ec0ff */
.L_x_12:
[----:B------:R-:W-:Y:S05]  /*1680*/  BSYNC.RECONVERGENT B1 ;  /* 0x0000000000017941 */ /* 0x000fea0003800200 */
.L_x_11:
[----:B------:R-:W-:Y:S04]  /*1690*/  BSSY.RECONVERGENT B1, `(.L_x_13) ;  /* 0x0000041000017945 */ /* 0x000fe80003800200 */
[----:B------:R-:W-:Y:S05]  /*16a0*/  @!P1 BRA `(.L_x_14) ;  /* 0x0000000000fc9947 */ /* 0x000fea0003800000 */
        /* <DEDUP_REMOVED lines=21> */
[----:B------:R-:W-:Y:S01]  /*1800*/  FMUL R23, R20, R20 ;  /* 0x0000001414177220 */ /* 0x000fe20000400000 */
        /* <DEDUP_REMOVED lines=9> */
[----:B------:R-:W-:Y:S01]  /*18a0*/  FMUL R23, R23, R26 ;  /* 0x0000001a17177220 */ /* 0x000fe20000400000 */
[----:B------:R-:W-:Y:S02]  /*18b0*/  @!P0 FADD R19, R19, R19 ;  /* 0x0000001313138221 */ /* 0x000fe40000000000 */
        /* <DEDUP_REMOVED lines=11> */
[----:B------:R-:W-:Y:S01]  /*1970*/  FFMA R25, R25, 2, R24 ;  /* 0x4000000019197823 */ /* 0x000fe20000000018 */
[----:B0-----:R-:W-:Y:S01]  /*1980*/  FADD R22, R23, -R20 ;  /* 0x8000001417167221 */ /* 0x001fe20000000000 */
[----:B------:R-:W-:-:S03]  /*1990*/  FSETP.GT.AND P1, PT, R20, RZ, PT ;  /* 0x000000ff1400720b */ /* 0x000fc60003f24000 */
[----:B------:R-:W-:Y:S01]  /*19a0*/  FADD R22, R22, R25 ;  /* 0x0000001916167221 */ /* 0x000fe20000000000 */
[----:B------:R-:W-:Y:S02]  /*19b0*/  SEL R20, RZ, 0x83000000, P1 ;  /* 0x83000000ff147807 */ /* 0x000fe40000800000 */
[----:B------:R-:W-:Y:S01]  /*19c0*/  FSETP.GEU.AND P1, PT, R23, RZ, PT ;  /* 0x000000ff1700720b */ /* 0x000fe20003f2e000 */
[----:B------:R-:W-:-:S04]  /*19d0*/  FFMA R25, R22, R15, 0.0013391353422775864601 ;  /* 0x3aaf85ed16197423 */ /* 0x000fc8000000000f */
[----:B------:R-:W-:-:S04]  /*19e0*/  FFMA R25, R22, R25, 0.0096188392490148544312 ;  /* 0x3c1d985616197423 */ /* 0x000fc80000000019 */
[C---:B------:R-:W-:Y:S02]  /*19f0*/  FFMA R27, R22.reuse, R25, 0.055503588169813156128 ;  /* 0x3d6357bb161b7423 */ /* 0x040fe40000000019 */
[----:B------:R-:W0:Y:S02]  /*1a00*/  F2I.NTZ R25, R23 ;  /* 0x0000001700197305 */ /* 0x000e240000203100 */
[----:B------:R-:W-:-:S04]  /*1a10*/  FFMA R27, R22, R27, 0.24022644758224487305 ;  /* 0x3e75fdec161b7423 */ /* 0x000fc8000000001b */
[----:B------:R-:W-:-:S04]  /*1a20*/  FFMA R27, R22, R27, 0.69314718246459960938 ;  /* 0x3f317218161b7423 */ /* 0x000fc8000000001b */
[----:B------:R-:W-:Y:S01]  /*1a30*/  FFMA R27, R22, R27, 1 ;  /* 0x3f800000161b7423 */ /* 0x000fe2000000001b */
[----:B------:R-:W-:Y:S02]  /*1a40*/  IADD3 R22, PT, PT, R20, 0x7f000000, RZ ;  /* 0x7f00000014167810 */ /* 0x000fe40007ffe0ff */
[----:B0-----:R-:W-:-:S03]  /*1a50*/  LEA R25, R25, -R20, 0x17 ;  /* 0x8000001419197211 */ /* 0x001fc600078eb8ff */
[----:B------:R-:W-:Y:S01]  /*1a60*/  FMUL R22, R22, R27 ;  /* 0x0000001b16167220 */ /* 0x000fe20000400000 */
[----:B------:R-:W-:-:S03]  /*1a70*/  FSEL R20, RZ, +INF , !P1 ;  /* 0x7f800000ff147808 */ /* 0x000fc60004800000 */
[----:B------:R-:W-:Y:S01]  /*1a80*/  @!P2 FMUL R20, R25, R22 ;  /* 0x000000161914a220 */ /* 0x000fe20000400000 */
[----:B------:R-:W-:-:S07]  /*1a90*/  @!P0 LOP3.LUT R20, R19, 0x7fffffff, RZ, 0xc0, !PT ;  /* 0x7fffffff13148812 */ /* 0x000fce00078ec0ff */
.L_x_14:
[----:B------:R-:W-:Y:S05]  /*1aa0*/  BSYNC.RECONVERGENT B1 ;  /* 0x0000000000017941 */ /* 0x000fea0003800200 */
.L_x_13:
        /* <DEDUP_REMOVED lines=8> */
[----:B------:R-:W-:-:S05]  /*1b30*/  IADD3 R22, PT, PT, R22, -R23, RZ ;  /* 0x8000001716167210 */ /* 0x000fca0007ffe0ff */
[C---:B------:R-:W-:Y:S01]  /*1b40*/  FADD R27, R22.reuse, 1 ;  /* 0x3f800000161b7421 */ /* 0x040fe20000000000 */
[----:B------:R-:W-:-:S03]  /*1b50*/  FADD R25, R22, -1 ;  /* 0xbf80000016197421 */ /* 0x000fc60000000000 */
[----:B------:R-:W0:Y:S01]  /*1b60*/  MUFU.RCP R24, R27 ;  /* 0x0000001b00187308 */ /* 0x000e220000001000 */
[----:B------:R-:W-:-:S04]  /*1b70*/  FADD R29, R25, R25 ;  /* 0x00000019191d7221 */ /* 0x000fc80000000000 */
[----:B0-----:R-:W-:-:S04]  /*1b80*/  FMUL R22, R24, R29 ;  /* 0x0000001d18167220 */ /* 0x001fc80000400000 */
[----:B------:R-:W-:-:S04]  /*1b90*/  FADD R26, R25, -R22 ;  /* 0x80000016191a7221 */ /* 0x000fc80000000000 */
[----:B------:R-:W-:-:S04]  /*1ba0*/  FADD R26, R26, R26 ;  /* 0x0000001a1a1a7221 */ /* 0x000fc80000000000 */
[----:B------:R-:W-:Y:S01]  /*1bb0*/  FFMA R25, R25, -R22, R26 ;  /* 0x8000001619197223 */ /* 0x000fe2000000001a */
[----:B------:R-:W-:Y:S02]  /*1bc0*/  I2FP.F32.S32 R26, R23 ;  /* 0x00000017001a7245 */ /* 0x000fe40000201400 */
[----:B------:R-:W-:Y:S01]  /*1bd0*/  FSEL R23, RZ, -24, P0 ;  /* 0xc1c00000ff177808 */ /* 0x000fe20000000000 */
[----:B------:R-:W-:-:S04]  /*1be0*/  FMUL R24, R24, R25 ;  /* 0x0000001918187220 */ /* 0x000fc80000400000 */
[----:B------:R-:W-:Y:S01]  /*1bf0*/  FFMA R25, R26, 1.1920928955078125e-07, R23 ;  /* 0x340000001a197823 */ /* 0x000fe20000000017 */
[----:B------:R-:W-:-:S04]  /*1c00*/  FMUL R23, R22, R22 ;  /* 0x0000001616177220 */ /* 0x000fc80000400000 */
[----:B------:R-:W-:Y:S01]  /*1c10*/  FFMA R26, R23, R16, 0.0032181653659790754318 ;  /* 0x3b52e7db171a7423 */ /* 0x000fe20000000010 */
[----:B------:R-:W-:-:S03]  /*1c20*/  FFMA R16, R22, 1.4426950216293334961, R25 ;  /* 0x3fb8aa3b16107823 */ /* 0x000fc60000000019 */
[----:B------:R-:W-:Y:S01]  /*1c30*/  FFMA R26, R23, R26, 0.018033718690276145935 ;  /* 0x3c93bb73171a7423 */ /* 0x000fe2000000001a */
[----:B------:R-:W-:-:S03]  /*1c40*/  FADD R25, R25, -R16 ;  /* 0x8000001019197221 */ /* 0x000fc60000000000 */
[----:B------:R-:W-:Y:S01]  /*1c50*/  FFMA R26, R23, R26, 0.12022458761930465698 ;  /* 0x3df6384f171a7423 */ /* 0x000fe2000000001a */
[----:B------:R-:W-:-:S03]  /*1c60*/  FFMA R25, R22, 1.4426950216293334961, R25 ;  /* 0x3fb8aa3b16197823 */ /* 0x000fc60000000019 */
[----:B------:R-:W-:Y:S01]  /*1c70*/  FMUL R23, R23, R26 ;  /* 0x0000001a17177220 */ /* 0x000fe20000400000 */
[----:B------:R-:W-:-:S03]  /*1c80*/  FFMA R25, R24, 1.4426950216293334961, R25 ;  /* 0x3fb8aa3b18197823 */ /* 0x000fc60000000019 */
[----:B------:R-:W-:Y:S01]  /*1c90*/  FMUL R26, R23, 3 ;  /* 0x40400000171a7820 */ /* 0x000fe20000400000 */
[----:B------:R-:W-:-:S04]  /*1ca0*/  FFMA R25, R22, 1.9251366722983220825e-08, R25 ;  /* 0x32a55e3416197823 */ /* 0x000fc80000000019 */
[----:B------:R-:W-:-:S04]  /*1cb0*/  FFMA R26, R24, R26, R25 ;  /* 0x0000001a181a7223 */ /* 0x000fc80000000019 */
[----:B------:R-:W-:-:S04]  /*1cc0*/  FFMA R25, R22, R23, R26 ;  /* 0x0000001716197223 */ /* 0x000fc8000000001a */
[----:B------:R-:W-:-:S04]  /*1cd0*/  FADD R27, R16, R25 ;  /* 0x00000019101b7221 */ /* 0x000fc80000000000 */
[----:B------:R-:W-:Y:S01]  /*1ce0*/  FMUL R22, R27, 1 ;  /* 0x3f8000001b167820 */ /* 0x000fe20000400000 */
[----:B------:R-:W-:-:S03]  /*1cf0*/  FADD R16, -R16, R27 ;  /* 0x0000001b10107221 */ /* 0x000fc60000000100 */
[----:B------:R-:W0:Y:S01]  /*1d00*/  FRND R23, R22 ;  /* 0x0000001600177307 */ /* 0x000e220000201000 */
[----:B------:R-:W-:Y:S01]  /*1d10*/  FADD R16, R25, -R16 ;  /* 0x8000001019107221 */ /* 0x000fe20000000000 */
[----:B------:R-:W-:Y:S01]  /*1d20*/  FADD R27, R27, -R22 ;  /* 0x800000161b1b7221 */ /* 0x000fe20000000000 */
[----:B------:R-:W-:-:S03]  /*1d30*/  FSETP.GEU.AND P1, PT, R22, RZ, PT ;  /* 0x000000ff1600720b */ /* 0x000fc60003f2e000 */
[----:B------:R-:W-:Y:S02]  /*1d40*/  FADD R16, R16, R27 ;  /* 0x0000001b10107221 */ /* 0x000fe40000000000 */
[----:B------:R-:W1:Y:S01]  /*1d50*/  F2I.NTZ R24, R22 ;  /* 0x0000001600187305 */ /* 0x000e620000203100 */
[----:B0-----:R-:W-:Y:S01]  /*1d60*/  FADD R25, R22, -R23 ;  /* 0x8000001716197221 */ /* 0x001fe20000000000 */
[----:B------:R-:W-:-:S03]  /*1d70*/  FSETP.GT.AND P0, PT, R23, RZ, PT ;  /* 0x000000ff1700720b */ /* 0x000fc60003f04000 */
[----:B------:R-:W-:Y:S01]  /*1d80*/  FADD R16, R16, R25 ;  /* 0x0000001910107221 */ /* 0x000fe20000000000 */
[----:B------:R-:W-:Y:S02]  /*1d90*/  SEL R23, RZ, 0x83000000, P0 ;  /* 0x83000000ff177807 */ /* 0x000fe40000000000 */
[----:B------:R-:W-:Y:S01]  /*1da0*/  FSETP.GT.AND P0, PT, |R22|, 152, PT ;  /* 0x431800001600780b */ /* 0x000fe20003f04200 */
[----:B------:R-:W-:Y:S01]  /*1db0*/  FFMA R15, R16, R15, 0.0013391353422775864601 ;  /* 0x3aaf85ed100f7423 */ /* 0x000fe2000000000f */
[----:B-1----:R-:W-:-:S03]  /*1dc0*/  LEA R24, R24, -R23, 0x17 ;  /* 0x8000001718187211 */ /* 0x002fc600078eb8ff */
[----:B------:R-:W-:-:S04]  /*1dd0*/  FFMA R15, R16, R15, 0.0096188392490148544312 ;  /* 0x3c1d9856100f7423 */ /* 0x000fc8000000000f */
[----:B------:R-:W-:-:S04]  /*1de0*/  FFMA R15, R16, R15, 0.055503588169813156128 ;  /* 0x3d6357bb100f7423 */ /* 0x000fc8000000000f */
[----:B------:R-:W-:-:S04]  /*1df0*/  FFMA R15, R16, R15, 0.24022644758224487305 ;  /* 0x3e75fdec100f7423 */ /* 0x000fc8000000000f */
[----:B------:R-:W-:-:S04]  /*1e00*/  FFMA R15, R16, R15, 0.69314718246459960938 ;  /* 0x3f317218100f7423 */ /* 0x000fc8000000000f */
[----:B------:R-:W-:Y:S01]  /*1e10*/  FFMA R15, R16, R15, 1 ;  /* 0x3f800000100f7423 */ /* 0x000fe2000000000f */
[----:B------:R-:W-:-:S05]  /*1e20*/  IADD3 R16, PT, PT, R23, 0x7f000000, RZ ;  /* 0x7f00000017107810 */ /* 0x000fca0007ffe0ff */
        /* <DEDUP_REMOVED lines=15> */
.L_x_16:
[----:B------:R-:W-:Y:S05]  /*1f20*/  BSYNC.RECONVERGENT B1 ;  /* 0x0000000000017941 */ /* 0x000fea0003800200 */
.L_x_15:
[----:B------:R-:W-:Y:S01]  /*1f30*/  FMUL R18, R18, -39.5 ;  /* 0xc21e000012127820 */ /* 0x000fe20000400000 */
[----:B------:R-:W-:-:S04]  /*1f40*/  IMAD.WIDE R8, R13, 0x4, R8 ;  /* 0x000000040d087825 */ /* 0x000fc800078e0208 */
[----:B------:R-:W-:-:S04]  /*1f50*/  FMUL R18, R18, R15 ;  /* 0x0000000f12127220 */ /* 0x000fc80000400000 */
[----:B-----5:R-:W-:-:S05]  /*1f60*/  FFMA R15, R18, R12, R17 ;  /* 0x0000000c120f7223 */ /* 0x020fca0000000011 */
[----:B------:R3:W-:Y:S04]  /*1f70*/  STG.E desc[UR8][R8.64], R15 ;  /* 0x0000000f08007986 */ /* 0x0007e8000c101908 */
[----:B------:R-:W2:Y:S04]  /*1f80*/  LDG.E R10, desc[UR8][R10.64] ;  /* 0x000000080a0a7981 */ /* 0x000ea8000c1e1900 */
[----:B------:R-:W2:Y:S01]  /*1f90*/  LDG.E R19, desc[UR8][R4.64] ;  /* 0x0000000804137981 */ /* 0x000ea2000c1e1900 */
[----:B------:R-:W-:-:S04]  /*1fa0*/  IMAD.WIDE R16, R13, 0x4, R4 ;  /* 0x000000040d107825 */ /* 0x000fc800078e0204 */
[----:B--2---:R-:W-:-:S05]  /*1fb0*/  FFMA R21, R10, R12, R19 ;  /* 0x0000000c0a157223 */ /* 0x004fca0000000013 */
[----:B------:R3:W-:Y:S04]  /*1fc0*/  STG.E desc[UR8][R16.64], R21 ;  /* 0x0000001510007986 */ /* 0x0007e8000c101908 */
[----:B------:R-:W2:Y:S04]  /*1fd0*/  LDG.E R20, desc[UR8][R8.64] ;  /* 0x0000000808147981 */ /* 0x000ea8000c1e1900 */
[----:B------:R-:W2:Y:S01]  /*1fe0*/  LDG.E R23, desc[UR8][R2.64] ;  /* 0x0000000802177981 */ /* 0x000ea2000c1e1900 */
[----:B------:R-:W-:Y:S01]  /*1ff0*/  IMAD.WIDE R18, R13, 0x4, R2 ;  /* 0x000000040d127825 */ /* 0x000fe200078e0202 */
[----:B------:R-:W-:-:S04]  /*2000*/  IADD3 R13, PT, PT, R14, R13, RZ ;  /* 0x0000000d0e0d7210 */ /* 0x000fc80007ffe0ff */
[----:B------:R-:W-:Y:S01]  /*2010*/  ISETP.GE.AND P0, PT, R13, UR7, PT ;  /* 0x000000070d007c0c */ /* 0x000fe2000bf06270 */
[----:B--2---:R-:W-:-:S05]  /*2020*/  FFMA R23, R20, R12, R23 ;  /* 0x0000000c14177223 */ /* 0x004fca0000000017 */
[----:B------:R3:W-:Y:S07]  /*2030*/  STG.E desc[UR8][R18.64], R23 ;  /* 0x0000001712007986 */ /* 0x0007ee000c101908 */
[----:B------:R-:W-:Y:S05]  /*2040*/  @!P0 BRA `(.L_x_17) ;  /* 0xffffffe000d48947 */ /* 0x000fea000383ffff */
.L_x_4:
[----:B------:R-:W-:Y:S05]  /*2050*/  BSYNC.RECONVERGENT B0 ;  /* 0x0000000000007941 */ /* 0x000fea0003800200 */
.L_x_3:
[----:B------:R-:W0:Y:S02]  /*2060*/  LDC R2, c[0x0][0x3c4] ;  /* 0x0000f100ff027b82 */ /* 0x000e240000000800 */
[----:B0-----:R-:W-:-:S13]  /*2070*/  ISETP.NE.AND P0, PT, R2, UR4, PT ;  /* 0x0000000402007c0c */ /* 0x001fda000bf05270 */
[----:B------:R-:W-:Y:S05]  /*2080*/  @!P0 EXIT ;  /* 0x000000000000894d */ /* 0x000fea0003800000 */
[----:B------:R-:W-:Y:S01]  /*2090*/  UIADD3 UR5, UPT, UPT, UR4, 0x1, URZ ;  /* 0x0000000104057890 */ /* 0x000fe2000fffe0ff */
[----:B------:R-:W-:Y:S11]  /*20a0*/  BRA `(.L_x_18) ;  /* 0xffffffe000947947 */ /* 0x000ff6000383ffff */
.L_x_19:
[----:B------:R-:W-:-:S00]  /*20b0*/  BRA `(.L_x_19) ;  /* 0xfffffffc00fc7947 */ /* 0x000fc0000383ffff */
[----:B------:R-:W-:-:S00]  /*20c0*/  NOP ;  /* 0x0000000000007918 */ /* 0x000fc00000000000 */
        /* <DEDUP_REMOVED lines=11> */
.L_x_20:


//--------------------- .nv.shared.reserved.0     --------------------------
	.section	.nv.shared.reserved.0,"aw",@nobits
	.weak		__nv_reservedSMEM_offset_0_alias
	.size		__nv_reservedSMEM_offset_0_alias, 0, 64
	.other		__nv_reservedSMEM_offset_0_alias,@"STO_CUDA_RESERVED_SHARED STV_DEFAULT"
__nv_reservedSMEM_offset_0_alias:
	.zero		0
	.zero		64


//--------------------- .nv.constant0._Z17euler_integrationPfS_S_S_S_S_S_S_iif --------------------------
	.section	.nv.constant0._Z17euler_integrationPfS_S_S_S_S_S_S_iif,"a",@progbits
	.sectionflags	@""
	.align	4
.nv.constant0._Z17euler_integrationPfS_S_S_S_S_S_S_iif:
	.zero		972


//--------------------- SYMBOLS --------------------------

	.type		.nv.reservedSmem.offset0,@object
	.size		.nv.reservedSmem.offset0,0x4
